// auto-generated by cutlass_sweep.gemm — config: {"arch": "sm_90", "cluster_m": 2, "cluster_n": 4, "dtype": "int8", "dtype_b": "int8", "layout": "nt", "stages": 0, "tile_k": 32, "tile_m": 256, "tile_n": 128}
#include "cutlass/cutlass.h"
#include "cutlass/gemm/collective/collective_builder.hpp"
#include "cutlass/gemm/device/gemm_universal_adapter.h"
#include "cutlass/gemm/kernel/gemm_universal.hpp"
#include "cutlass/epilogue/collective/collective_builder.hpp"

using ElemA = int8_t;
using ElemB = int8_t;
using ElemCD = int8_t;
using Acc  = int32_t;
using TileShape    = cute::Shape<cute::_256, cute::_128, cute::_32>;
using ClusterShape = cute::Shape<cute::_2, cute::_4, cute::_1>;

using CollectiveEpilogue = typename cutlass::epilogue::collective::CollectiveBuilder<
    cutlass::arch::Sm90, cutlass::arch::OpClassTensorOp,
    TileShape, ClusterShape,
    cutlass::epilogue::collective::EpilogueTileAuto,
    Acc, Acc,
    ElemCD, cutlass::layout::RowMajor, 128 / cutlass::sizeof_bits<ElemCD>::value,
    ElemCD, cutlass::layout::RowMajor, 128 / cutlass::sizeof_bits<ElemCD>::value,
    cutlass::epilogue::collective::EpilogueScheduleAuto
  >::CollectiveOp;

using CollectiveMainloop = typename cutlass::gemm::collective::CollectiveBuilder<
    cutlass::arch::Sm90, cutlass::arch::OpClassTensorOp,
    ElemA, cutlass::layout::RowMajor, 128 / cutlass::sizeof_bits<ElemA>::value,
    ElemB, cutlass::layout::ColumnMajor, 128 / cutlass::sizeof_bits<ElemB>::value,
    Acc,
    TileShape, ClusterShape,
    cutlass::gemm::collective::StageCountAutoCarveout<static_cast<int>(sizeof(typename CollectiveEpilogue::SharedStorage))>,
    cutlass::gemm::collective::KernelScheduleAuto
  >::CollectiveOp;

using GemmKernel = cutlass::gemm::kernel::GemmUniversal<
    cute::Shape<int,int,int,int>,
    CollectiveMainloop,
    CollectiveEpilogue
>;
using Gemm = cutlass::gemm::device::GemmUniversalAdapter<GemmKernel>;

// Force the device kernel symbol into the cubin without needing a host main.
auto* _anchor = &cutlass::device_kernel<GemmKernel>;


// ===== COMPILED SASS (sm_90a) =====

	.target	sm_90a

	.elftype	@"ET_EXEC"


//--------------------- .note.nv.tkinfo           --------------------------
	.section	.note.nv.tkinfo,"",@"SHT_NOTE"
	.sectionflags	@"SHF_NOTE_NV_TKINFO"
	.tkinfo
        /*0018*/ 	.word	0x00000002
        /*0030*/ 	.string	""
        /*0030*/ 	.string	"ptxas"
        /*0030*/ 	.string	"Cuda compilation tools, release 13.0, V13.0.88"
        /*0030*/ 	.string	"Build cuda_13.0.r13.0/compiler.36424714_0"
        /*0030*/ 	.string	"-arch sm_90a -m 64 "



//--------------------- .note.nv.cuinfo           --------------------------
	.section	.note.nv.cuinfo,"",@"SHT_NOTE"
	.sectionflags	@"SHF_NOTE_NV_CUINFO"
        /*0018*/ 	.short	0x0002
        /*001a*/ 	.short	0x005a
        /*001c*/ 	.short	0x0082
	.zero		2


//--------------------- .nv.info                  --------------------------
	.section	.nv.info,"",@"SHT_CUDA_INFO"
	.align	4


	//----- nvinfo : EIATTR_REGCOUNT
	.align		4
        /*0000*/ 	.byte	0x04, 0x2f
        /*0002*/ 	.short	(.L_15 - .L_14)
	.align		4
.L_14:
        /*0004*/ 	.word	index@(_ZN7cutlass13device_kernelINS_4gemm6kernel13GemmUniversalIN4cute5tupleIJiiiiEEENS1_10collective13CollectiveMmaINS1_34MainloopSm90TmaGmmaWarpSpecializedILi18ENS5_IJNS4_1CILi2EEENSA_ILi4EEENSA_ILi1EEEEEENS1_35KernelTmaWarpSpecializedCooperativeEEENS5_IJNSA_ILi256EEENSA_ILi128EEENSA_ILi32EEEEEEaNS5_IJlSD_lEEEaSL_NS4_8TiledMMAINS4_8MMA_AtomIJNS4_4SM904GMMA27MMA_64x128x32_S32S8S8_SS_TNEEEENS4_6LayoutINS5_IJSB_SD_SD_EEENS5_IJSD_NSA_ILi0EEESU_EEEEENS5_IJNS4_10UnderscoreESX_SX_EEEEENS4_23SM90_TMA_LOAD_MULTICASTENS4_14ComposedLayoutINS4_7SwizzleILi1ELi4ELi3EEENS4_18smem_ptr_flag_bitsILi8EEENSS_INS5_IJNSA_ILi8EEESJ_EEENS5_IJSJ_SD_EEEEEEEvNS4_8identityES10_S1A_vS1B_EENS_8epilogue10collective6detail29Sm90TmaWarpSpecializedAdapterINS1E_15DefaultEpilogueIaSL_SL_NS1D_6thread17LinearCombinationIaLi1EiiLNS1I_9ScaleType4KindE0ELNS_15FloatRoundStyleE2EaEENS1_15EpilogueDefaultEEEEEvvEEEEvNT_6ParamsE)
        /*0008*/ 	.word	0x000000a8


	//----- nvinfo : EIATTR_FRAME_SIZE
	.align		4
.L_15:
        /*000c*/ 	.byte	0x04, 0x11
        /*000e*/ 	.short	(.L_17 - .L_16)
	.align		4
.L_16:
        /*0010*/ 	.word	index@(_ZN7cutlass13device_kernelINS_4gemm6kernel13GemmUniversalIN4cute5tupleIJiiiiEEENS1_10collective13CollectiveMmaINS1_34MainloopSm90TmaGmmaWarpSpecializedILi18ENS5_IJNS4_1CILi2EEENSA_ILi4EEENSA_ILi1EEEEEENS1_35KernelTmaWarpSpecializedCooperativeEEENS5_IJNSA_ILi256EEENSA_ILi128EEENSA_ILi32EEEEEEaNS5_IJlSD_lEEEaSL_NS4_8TiledMMAINS4_8MMA_AtomIJNS4_4SM904GMMA27MMA_64x128x32_S32S8S8_SS_TNEEEENS4_6LayoutINS5_IJSB_SD_SD_EEENS5_IJSD_NSA_ILi0EEESU_EEEEENS5_IJNS4_10UnderscoreESX_SX_EEEEENS4_23SM90_TMA_LOAD_MULTICASTENS4_14ComposedLayoutINS4_7SwizzleILi1ELi4ELi3EEENS4_18smem_ptr_flag_bitsILi8EEENSS_INS5_IJNSA_ILi8EEESJ_EEENS5_IJSJ_SD_EEEEEEEvNS4_8identityES10_S1A_vS1B_EENS_8epilogue10collective6detail29Sm90TmaWarpSpecializedAdapterINS1E_15DefaultEpilogueIaSL_SL_NS1D_6thread17LinearCombinationIaLi1EiiLNS1I_9ScaleType4KindE0ELNS_15FloatRoundStyleE2EaEENS1_15EpilogueDefaultEEEEEvvEEEEvNT_6ParamsE)
        /*0014*/ 	.word	0x00000000


	//----- nvinfo : EIATTR_MIN_STACK_SIZE
	.align		4
.L_17:
        /*0018*/ 	.byte	0x04, 0x12
        /*001a*/ 	.short	(.L_19 - .L_18)
	.align		4
.L_18:
        /*001c*/ 	.word	index@(_ZN7cutlass13device_kernelINS_4gemm6kernel13GemmUniversalIN4cute5tupleIJiiiiEEENS1_10collective13CollectiveMmaINS1_34MainloopSm90TmaGmmaWarpSpecializedILi18ENS5_IJNS4_1CILi2EEENSA_ILi4EEENSA_ILi1EEEEEENS1_35KernelTmaWarpSpecializedCooperativeEEENS5_IJNSA_ILi256EEENSA_ILi128EEENSA_ILi32EEEEEEaNS5_IJlSD_lEEEaSL_NS4_8TiledMMAINS4_8MMA_AtomIJNS4_4SM904GMMA27MMA_64x128x32_S32S8S8_SS_TNEEEENS4_6LayoutINS5_IJSB_SD_SD_EEENS5_IJSD_NSA_ILi0EEESU_EEEEENS5_IJNS4_10UnderscoreESX_SX_EEEEENS4_23SM90_TMA_LOAD_MULTICASTENS4_14ComposedLayoutINS4_7SwizzleILi1ELi4ELi3EEENS4_18smem_ptr_flag_bitsILi8EEENSS_INS5_IJNSA_ILi8EEESJ_EEENS5_IJSJ_SD_EEEEEEEvNS4_8identityES10_S1A_vS1B_EENS_8epilogue10collective6detail29Sm90TmaWarpSpecializedAdapterINS1E_15DefaultEpilogueIaSL_SL_NS1D_6thread17LinearCombinationIaLi1EiiLNS1I_9ScaleType4KindE0ELNS_15FloatRoundStyleE2EaEENS1_15EpilogueDefaultEEEEEvvEEEEvNT_6ParamsE)
        /*0020*/ 	.word	0x00000000
.L_19:


//--------------------- .nv.compat                --------------------------
	.section	.nv.compat,"",@"SHT_CUDA_COMPAT_INFO"
	.align	4
        /*0000*/ 	.byte	0x02, 0x09, 0x01, 0x00, 0x02, 0x02, 0x04, 0x00, 0x02, 0x05, 0x05, 0x00, 0x03, 0x07, 0x01, 0x01
        /*0010*/ 	.byte	0x02, 0x03, 0x01, 0x00, 0x02, 0x06, 0x01, 0x00, 0x04, 0x0b, 0x08, 0x00, 0x00, 0x00, 0x00, 0x00
        /*0020*/ 	.byte	0x00, 0x00, 0x00, 0x00


//--------------------- .nv.info._ZN7cutlass13device_kernelINS_4gemm6kernel13GemmUniversalIN4cute5tupleIJiiiiEEENS1_10collective13CollectiveMmaINS1_34MainloopSm90TmaGmmaWarpSpecializedILi18ENS5_IJNS4_1CILi2EEENSA_ILi4EEENSA_ILi1EEEEEENS1_35KernelTmaWarpSpecializedCooperativeEEENS5_IJNSA_ILi256EEENSA_ILi128EEENSA_ILi32EEEEEEaNS5_IJlSD_lEEEaSL_NS4_8TiledMMAINS4_8MMA_AtomIJNS4_4SM904GMMA27MMA_64x128x32_S32S8S8_SS_TNEEEENS4_6LayoutINS5_IJSB_SD_SD_EEENS5_IJSD_NSA_ILi0EEESU_EEEEENS5_IJNS4_10UnderscoreESX_SX_EEEEENS4_23SM90_TMA_LOAD_MULTICASTENS4_14ComposedLayoutINS4_7SwizzleILi1ELi4ELi3EEENS4_18smem_ptr_flag_bitsILi8EEENSS_INS5_IJNSA_ILi8EEESJ_EEENS5_IJSJ_SD_EEEEEEEvNS4_8identityES10_S1A_vS1B_EENS_8epilogue10collective6detail29Sm90TmaWarpSpecializedAdapterINS1E_15DefaultEpilogueIaSL_SL_NS1D_6thread17LinearCombinationIaLi1EiiLNS1I_9ScaleType4KindE0ELNS_15FloatRoundStyleE2EaEENS1_15EpilogueDefaultEEEEEvvEEEEvNT_6ParamsE --------------------------
	.section	.nv.info._ZN7cutlass13device_kernelINS_4gemm6kernel13GemmUniversalIN4cute5tupleIJiiiiEEENS1_10collective13CollectiveMmaINS1_34MainloopSm90TmaGmmaWarpSpecializedILi18ENS5_IJNS4_1CILi2EEENSA_ILi4EEENSA_ILi1EEEEEENS1_35KernelTmaWarpSpecializedCooperativeEEENS5_IJNSA_ILi256EEENSA_ILi128EEENSA_ILi32EEEEEEaNS5_IJlSD_lEEEaSL_NS4_8TiledMMAINS4_8MMA_AtomIJNS4_4SM904GMMA27MMA_64x128x32_S32S8S8_SS_TNEEEENS4_6LayoutINS5_IJSB_SD_SD_EEENS5_IJSD_NSA_ILi0EEESU_EEEEENS5_IJNS4_10UnderscoreESX_SX_EEEEENS4_23SM90_TMA_LOAD_MULTICASTENS4_14ComposedLayoutINS4_7SwizzleILi1ELi4ELi3EEENS4_18smem_ptr_flag_bitsILi8EEENSS_INS5_IJNSA_ILi8EEESJ_EEENS5_IJSJ_SD_EEEEEEEvNS4_8identityES10_S1A_vS1B_EENS_8epilogue10collective6detail29Sm90TmaWarpSpecializedAdapterINS1E_15DefaultEpilogueIaSL_SL_NS1D_6thread17LinearCombinationIaLi1EiiLNS1I_9ScaleType4KindE0ELNS_15FloatRoundStyleE2EaEENS1_15EpilogueDefaultEEEEEvvEEEEvNT_6ParamsE,"",@"SHT_CUDA_INFO"
	.sectionflags	@""
	.align	4


	//----- nvinfo : EIATTR_CUDA_API_VERSION
	.align		4
        /*0000*/ 	.byte	0x04, 0x37
        /*0002*/ 	.short	(.L_21 - .L_20)
.L_20:
        /*0004*/ 	.word	0x00000082


	//----- nvinfo : EIATTR_KPARAM_INFO
	.align		4
.L_21:
        /*0008*/ 	.byte	0x04, 0x17
        /*000a*/ 	.short	(.L_23 - .L_22)
.L_22:
        /*000c*/ 	.word	0x00000000
        /*0010*/ 	.short	0x0000
        /*0012*/ 	.short	0x0070
        /*0014*/ 	.byte	0x00, 0xf0, 0x01, 0x10


	//----- nvinfo : EIATTR_SPARSE_MMA_MASK
	.align		4
.L_23:
        /*0018*/ 	.byte	0x03, 0x50
        /*001a*/ 	.short	0x0000


	//----- nvinfo : EIATTR_MAXREG_COUNT
	.align		4
        /*001c*/ 	.byte	0x03, 0x1b
        /*001e*/ 	.short	0x00a8


	//----- nvinfo : EIATTR_NUM_BARRIERS
	.align		4
        /*0020*/ 	.byte	0x02, 0x4c
        /*0022*/ 	.byte	0x01
	.zero		1


	//----- nvinfo : EIATTR_EXTERNS
	.align		4
        /*0024*/ 	.byte	0x04, 0x0f
        /*0026*/ 	.short	(.L_25 - .L_24)


	//   ....[0]....
	.align		4
.L_24:
        /*0028*/ 	.word	index@(__assertfail)


	//----- nvinfo : EIATTR_MERCURY_ISA_VERSION
	.align		4
.L_25:
        /*002c*/ 	.byte	0x03, 0x5f
        /*002e*/ 	.short	0x0101


	//----- nvinfo : EIATTR_INT_WARP_WIDE_INSTR_OFFSETS
	.align		4
        /*0030*/ 	.byte	0x04, 0x31
        /*0032*/ 	.short	(.L_27 - .L_26)


	//   ....[0]....
.L_26:
        /*0034*/ 	.word	0x00000670


	//   ....[1]....
        /*0038*/ 	.word	0x000006a0


	//   ....[2]....
        /*003c*/ 	.word	0x00000860


	//----- nvinfo : EIATTR_COOP_GROUP_MASK_REGIDS
	.align		4
.L_27:
        /*0040*/ 	.byte	0x04, 0x29
        /*0042*/ 	.short	(.L_29 - .L_28)


	//   ....[0]....
.L_28:
        /*0044*/ 	.word	0xffffffff


	//   ....[1]....
        /*0048*/ 	.word	0xffffffff


	//   ....[2]....
        /*004c*/ 	.word	0xffffffff


	//   ....[3]....
        /*0050*/ 	.word	0xffffffff


	//   ....[4]....
        /*0054*/ 	.word	0xffffffff


	//   ....[5]....
        /*0058*/ 	.word	0xffffffff


	//----- nvinfo : EIATTR_COOP_GROUP_INSTR_OFFSETS
	.align		4
.L_29:
        /*005c*/ 	.byte	0x04, 0x28
        /*005e*/ 	.short	(.L_31 - .L_30)


	//   ....[0]....
.L_30:
        /*0060*/ 	.word	0x00000060


	//   ....[1]....
        /*0064*/ 	.word	0x00000070


	//   ....[2]....
        /*0068*/ 	.word	0x00000130


	//   ....[3]....
        /*006c*/ 	.word	0x000004c0


	//   ....[4]....
        /*0070*/ 	.word	0x000009e0


	//   ....[5]....
        /*0074*/ 	.word	0x00001420


	//----- nvinfo : EIATTR_REG_RECONFIG
	.align		4
.L_31:
        /*0078*/ 	.byte	0x01, 0x54
	.zero		2


	//----- nvinfo : EIATTR_SYSCALL_OFFSETS
	.align		4
        /*007c*/ 	.byte	0x04, 0x46
        /*007e*/ 	.short	(.L_33 - .L_32)


	//   ....[0]....
.L_32:
        /*0080*/ 	.word	0x000015f0


	//----- nvinfo : EIATTR_MBARRIER_INSTR_OFFSETS
	.align		4
.L_33:
        /*0084*/ 	.byte	0x04, 0x39
        /*0086*/ 	.short	(.L_35 - .L_34)


	//   ....[0]....
.L_34:
        /*0088*/ 	.word	0x00000250
        /*008c*/ 	.word	0x000000ff
        /*0090*/ 	.word	0x00000000
        /*0094*/ 	.short	0x0100
        /*0096*/ 	.byte	0x08
	.zero		1


	//   ....[1]....
        /*0098*/ 	.word	0x00000260
        /*009c*/ 	.word	0x000000ff
        /*00a0*/ 	.word	0x00000090
        /*00a4*/ 	.short	0x0100
        /*00a6*/ 	.byte	0x08
	.zero		1


	//   ....[2]....
        /*00a8*/ 	.word	0x00000270
        /*00ac*/ 	.word	0x000000ff
        /*00b0*/ 	.word	0x00000008
        /*00b4*/ 	.short	0x0100
        /*00b6*/ 	.byte	0x08
	.zero		1


	//   ....[3]....
        /*00b8*/ 	.word	0x00000280
        /*00bc*/ 	.word	0x000000ff
        /*00c0*/ 	.word	0x00000098
        /*00c4*/ 	.short	0x0100
        /*00c6*/ 	.byte	0x08
	.zero		1


	//   ....[4]....
        /*00c8*/ 	.word	0x00000290
        /*00cc*/ 	.word	0x000000ff
        /*00d0*/ 	.word	0x00000010
        /*00d4*/ 	.short	0x0100
        /*00d6*/ 	.byte	0x08
	.zero		1


	//   ....[5]....
        /*00d8*/ 	.word	0x000002a0
        /*00dc*/ 	.word	0x000000ff
        /*00e0*/ 	.word	0x000000a0
        /*00e4*/ 	.short	0x0100
        /*00e6*/ 	.byte	0x08
	.zero		1


	//   ....[6]....
        /*00e8*/ 	.word	0x000002b0
        /*00ec*/ 	.word	0x000000ff
        /*00f0*/ 	.word	0x00000018
        /*00f4*/ 	.short	0x0100
        /*00f6*/ 	.byte	0x08
	.zero		1


	//   ....[7]....
        /*00f8*/ 	.word	0x000002c0
        /*00fc*/ 	.word	0x000000ff
        /*0100*/ 	.word	0x000000a8
        /*0104*/ 	.short	0x0100
        /*0106*/ 	.byte	0x08
	.zero		1


	//   ....[8]....
        /*0108*/ 	.word	0x000002d0
        /*010c*/ 	.word	0x000000ff
        /*0110*/ 	.word	0x00000020
        /*0114*/ 	.short	0x0100
        /*0116*/ 	.byte	0x08
	.zero		1


	//   ....[9]....
        /*0118*/ 	.word	0x000002e0
        /*011c*/ 	.word	0x000000ff
        /*0120*/ 	.word	0x000000b0
        /*0124*/ 	.short	0x0100
        /*0126*/ 	.byte	0x08
	.zero		1


	//   ....[10]....
        /*0128*/ 	.word	0x000002f0
        /*012c*/ 	.word	0x000000ff
        /*0130*/ 	.word	0x00000028
        /*0134*/ 	.short	0x0100
        /*0136*/ 	.byte	0x08
	.zero		1


	//   ....[11]....
        /*0138*/ 	.word	0x00000300
        /*013c*/ 	.word	0x000000ff
        /*0140*/ 	.word	0x000000b8
        /*0144*/ 	.short	0x0100
        /*0146*/ 	.byte	0x08
	.zero		1


	//   ....[12]....
        /*0148*/ 	.word	0x00000310
        /*014c*/ 	.word	0x000000ff
        /*0150*/ 	.word	0x00000030
        /*0154*/ 	.short	0x0100
        /*0156*/ 	.byte	0x08
	.zero		1


	//   ....[13]....
        /*0158*/ 	.word	0x00000320
        /*015c*/ 	.word	0x000000ff
        /*0160*/ 	.word	0x000000c0
        /*0164*/ 	.short	0x0100
        /*0166*/ 	.byte	0x08
	.zero		1


	//   ....[14]....
        /*0168*/ 	.word	0x00000330
        /*016c*/ 	.word	0x000000ff
        /*0170*/ 	.word	0x00000038
        /*0174*/ 	.short	0x0100
        /*0176*/ 	.byte	0x08
	.zero		1


	//   ....[15]....
        /*0178*/ 	.word	0x00000340
        /*017c*/ 	.word	0x000000ff
        /*0180*/ 	.word	0x000000c8
        /*0184*/ 	.short	0x0100
        /*0186*/ 	.byte	0x08
	.zero		1


	//   ....[16]....
        /*0188*/ 	.word	0x00000350
        /*018c*/ 	.word	0x000000ff
        /*0190*/ 	.word	0x00000040
        /*0194*/ 	.short	0x0100
        /*0196*/ 	.byte	0x08
	.zero		1


	//   ....[17]....
        /*0198*/ 	.word	0x00000360
        /*019c*/ 	.word	0x000000ff
        /*01a0*/ 	.word	0x000000d0
        /*01a4*/ 	.short	0x0100
        /*01a6*/ 	.byte	0x08
	.zero		1


	//   ....[18]....
        /*01a8*/ 	.word	0x00000370
        /*01ac*/ 	.word	0x000000ff
        /*01b0*/ 	.word	0x00000048
        /*01b4*/ 	.short	0x0100
        /*01b6*/ 	.byte	0x08
	.zero		1


	//   ....[19]....
        /*01b8*/ 	.word	0x00000380
        /*01bc*/ 	.word	0x000000ff
        /*01c0*/ 	.word	0x000000d8
        /*01c4*/ 	.short	0x0100
        /*01c6*/ 	.byte	0x08
	.zero		1


	//   ....[20]....
        /*01c8*/ 	.word	0x00000390
        /*01cc*/ 	.word	0x000000ff
        /*01d0*/ 	.word	0x00000050
        /*01d4*/ 	.short	0x0100
        /*01d6*/ 	.byte	0x08
	.zero		1


	//   ....[21]....
        /*01d8*/ 	.word	0x000003a0
        /*01dc*/ 	.word	0x000000ff
        /*01e0*/ 	.word	0x000000e0
        /*01e4*/ 	.short	0x0100
        /*01e6*/ 	.byte	0x08
	.zero		1


	//   ....[22]....
        /*01e8*/ 	.word	0x000003b0
        /*01ec*/ 	.word	0x000000ff
        /*01f0*/ 	.word	0x00000058
        /*01f4*/ 	.short	0x0100
        /*01f6*/ 	.byte	0x08
	.zero		1


	//   ....[23]....
        /*01f8*/ 	.word	0x000003c0
        /*01fc*/ 	.word	0x000000ff
        /*0200*/ 	.word	0x000000e8
        /*0204*/ 	.short	0x0100
        /*0206*/ 	.byte	0x08
	.zero		1


	//   ....[24]....
        /*0208*/ 	.word	0x000003d0
        /*020c*/ 	.word	0x000000ff
        /*0210*/ 	.word	0x00000060
        /*0214*/ 	.short	0x0100
        /*0216*/ 	.byte	0x08
	.zero		1


	//   ....[25]....
        /*0218*/ 	.word	0x000003e0
        /*021c*/ 	.word	0x000000ff
        /*0220*/ 	.word	0x000000f0
        /*0224*/ 	.short	0x0100
        /*0226*/ 	.byte	0x08
	.zero		1


	//   ....[26]....
        /*0228*/ 	.word	0x000003f0
        /*022c*/ 	.word	0x000000ff
        /*0230*/ 	.word	0x00000068
        /*0234*/ 	.short	0x0100
        /*0236*/ 	.byte	0x08
	.zero		1


	//   ....[27]....
        /*0238*/ 	.word	0x00000400
        /*023c*/ 	.word	0x000000ff
        /*0240*/ 	.word	0x000000f8
        /*0244*/ 	.short	0x0100
        /*0246*/ 	.byte	0x08
	.zero		1


	//   ....[28]....
        /*0248*/ 	.word	0x00000410
        /*024c*/ 	.word	0x000000ff
        /*0250*/ 	.word	0x00000070
        /*0254*/ 	.short	0x0100
        /*0256*/ 	.byte	0x08
	.zero		1


	//   ....[29]....
        /*0258*/ 	.word	0x00000420
        /*025c*/ 	.word	0x000000ff
        /*0260*/ 	.word	0x00000100
        /*0264*/ 	.short	0x0100
        /*0266*/ 	.byte	0x08
	.zero		1


	//   ....[30]....
        /*0268*/ 	.word	0x00000430
        /*026c*/ 	.word	0x000000ff
        /*0270*/ 	.word	0x00000078
        /*0274*/ 	.short	0x0100
        /*0276*/ 	.byte	0x08
	.zero		1


	//   ....[31]....
        /*0278*/ 	.word	0x00000440
        /*027c*/ 	.word	0x000000ff
        /*0280*/ 	.word	0x00000108
        /*0284*/ 	.short	0x0100
        /*0286*/ 	.byte	0x08
	.zero		1


	//   ....[32]....
        /*0288*/ 	.word	0x00000450
        /*028c*/ 	.word	0x000000ff
        /*0290*/ 	.word	0x00000080
        /*0294*/ 	.short	0x0100
        /*0296*/ 	.byte	0x08
	.zero		1


	//   ....[33]....
        /*0298*/ 	.word	0x00000460
        /*029c*/ 	.word	0x000000ff
        /*02a0*/ 	.word	0x00000110
        /*02a4*/ 	.short	0x0100
        /*02a6*/ 	.byte	0x08
	.zero		1


	//   ....[34]....
        /*02a8*/ 	.word	0x00000470
        /*02ac*/ 	.word	0x000000ff
        /*02b0*/ 	.word	0x00000088
        /*02b4*/ 	.short	0x0100
        /*02b6*/ 	.byte	0x08
	.zero		1


	//   ....[35]....
        /*02b8*/ 	.word	0x00000480
        /*02bc*/ 	.word	0x000000ff
        /*02c0*/ 	.word	0x00000118
        /*02c4*/ 	.short	0x0100
        /*02c6*/ 	.byte	0x08
	.zero		1


	//   ....[36]....
        /*02c8*/ 	.word	0x000008e0
        /*02cc*/ 	.word	0x000000ff
        /*02d0*/ 	.word	0x00000130
        /*02d4*/ 	.short	0x0100
        /*02d6*/ 	.byte	0x06
	.zero		1


	//   ....[37]....
        /*02d8*/ 	.word	0x00000970
        /*02dc*/ 	.word	0x000000ff
        /*02e0*/ 	.word	0x00000138
        /*02e4*/ 	.short	0x0100
        /*02e6*/ 	.byte	0x06
	.zero		1


	//   ....[38]....
        /*02e8*/ 	.word	0x000016c0
        /*02ec*/ 	.word	0x00000003
        /*02f0*/ 	.word	0x00000000
        /*02f4*/ 	.short	0x010a
        /*02f6*/ 	.byte	0x3f
	.zero		1


	//   ....[39]....
        /*02f8*/ 	.word	0x00001700
        /*02fc*/ 	.word	0x00000003
        /*0300*/ 	.word	0x00000000
        /*0304*/ 	.short	0x010a
        /*0306*/ 	.byte	0x3f
	.zero		1


	//   ....[40]....
        /*0308*/ 	.word	0x000019a0
        /*030c*/ 	.word	0x00000005
        /*0310*/ 	.word	0x00000000
        /*0314*/ 	.short	0x010a
        /*0316*/ 	.byte	0x3f
	.zero		1


	//   ....[41]....
        /*0318*/ 	.word	0x000019e0
        /*031c*/ 	.word	0x00000005
        /*0320*/ 	.word	0x00000000
        /*0324*/ 	.short	0x010a
        /*0326*/ 	.byte	0x3f
	.zero		1


	//   ....[42]....
        /*0328*/ 	.word	0x00001b20
        /*032c*/ 	.word	0x00000005
        /*0330*/ 	.word	0x00000000
        /*0334*/ 	.short	0x0101
        /*0336*/ 	.byte	0x3f
	.zero		1


	//   ....[43]....
        /*0338*/ 	.word	0x00001d40
        /*033c*/ 	.word	0x00000003
        /*0340*/ 	.word	0x00000000
        /*0344*/ 	.short	0x0101
        /*0346*/ 	.byte	0x3f
	.zero		1


	//   ....[44]....
        /*0348*/ 	.word	0x00009470
        /*034c*/ 	.word	0x0000000e
        /*0350*/ 	.word	0x00000090
        /*0354*/ 	.short	0x010a
        /*0356*/ 	.byte	0x3f
	.zero		1


	//   ....[45]....
        /*0358*/ 	.word	0x000097f0
        /*035c*/ 	.word	0x00000006
        /*0360*/ 	.word	0x00000138
        /*0364*/ 	.short	0x0101
        /*0366*/ 	.byte	0x3f
	.zero		1


	//   ....[46]....
        /*0368*/ 	.word	0x00009f20
        /*036c*/ 	.word	0x00000007
        /*0370*/ 	.word	0x00000000
        /*0374*/ 	.short	0x010a
        /*0376*/ 	.byte	0x3f
	.zero		1


	//   ....[47]....
        /*0378*/ 	.word	0x00009fa0
        /*037c*/ 	.word	0x00000009
        /*0380*/ 	.word	0x00000000
        /*0384*/ 	.short	0x010a
        /*0386*/ 	.byte	0x3f
	.zero		1


	//   ....[48]....
        /*0388*/ 	.word	0x0000a030
        /*038c*/ 	.word	0x00000006
        /*0390*/ 	.word	0x00000000
        /*0394*/ 	.short	0x010a
        /*0396*/ 	.byte	0x3f
	.zero		1


	//   ....[49]....
        /*0398*/ 	.word	0x0000a0c0
        /*039c*/ 	.word	0x00000009
        /*03a0*/ 	.word	0x00000000
        /*03a4*/ 	.short	0x010a
        /*03a6*/ 	.byte	0x3f
	.zero		1


	//   ....[50]....
        /*03a8*/ 	.word	0x0000a150
        /*03ac*/ 	.word	0x00000006
        /*03b0*/ 	.word	0x00000000
        /*03b4*/ 	.short	0x010a
        /*03b6*/ 	.byte	0x3f
	.zero		1


	//   ....[51]....
        /*03b8*/ 	.word	0x0000a1e0
        /*03bc*/ 	.word	0x00000009
        /*03c0*/ 	.word	0x00000000
        /*03c4*/ 	.short	0x010a
        /*03c6*/ 	.byte	0x3f
	.zero		1


	//   ....[52]....
        /*03c8*/ 	.word	0x0000a270
        /*03cc*/ 	.word	0x00000006
        /*03d0*/ 	.word	0x00000000
        /*03d4*/ 	.short	0x010a
        /*03d6*/ 	.byte	0x3f
	.zero		1


	//   ....[53]....
        /*03d8*/ 	.word	0x0000a300
        /*03dc*/ 	.word	0x00000009
        /*03e0*/ 	.word	0x00000000
        /*03e4*/ 	.short	0x010a
        /*03e6*/ 	.byte	0x3f
	.zero		1


	//   ....[54]....
        /*03e8*/ 	.word	0x0000a390
        /*03ec*/ 	.word	0x00000006
        /*03f0*/ 	.word	0x00000000
        /*03f4*/ 	.short	0x010a
        /*03f6*/ 	.byte	0x3f
	.zero		1


	//   ....[55]....
        /*03f8*/ 	.word	0x0000a420
        /*03fc*/ 	.word	0x00000009
        /*0400*/ 	.word	0x00000000
        /*0404*/ 	.short	0x010a
        /*0406*/ 	.byte	0x3f
	.zero		1


	//   ....[56]....
        /*0408*/ 	.word	0x0000a4b0
        /*040c*/ 	.word	0x00000006
        /*0410*/ 	.word	0x00000000
        /*0414*/ 	.short	0x010a
        /*0416*/ 	.byte	0x3f
	.zero		1


	//   ....[57]....
        /*0418*/ 	.word	0x0000a540
        /*041c*/ 	.word	0x00000009
        /*0420*/ 	.word	0x00000000
        /*0424*/ 	.short	0x010a
        /*0426*/ 	.byte	0x3f
	.zero		1


	//   ....[58]....
        /*0428*/ 	.word	0x0000a5d0
        /*042c*/ 	.word	0x00000006
        /*0430*/ 	.word	0x00000000
        /*0434*/ 	.short	0x010a
        /*0436*/ 	.byte	0x3f
	.zero		1


	//   ....[59]....
        /*0438*/ 	.word	0x0000a660
        /*043c*/ 	.word	0x00000009
        /*0440*/ 	.word	0x00000000
        /*0444*/ 	.short	0x010a
        /*0446*/ 	.byte	0x3f
	.zero		1


	//   ....[60]....
        /*0448*/ 	.word	0x0000a6f0
        /*044c*/ 	.word	0x00000006
        /*0450*/ 	.word	0x00000000
        /*0454*/ 	.short	0x010a
        /*0456*/ 	.byte	0x3f
	.zero		1


	//   ....[61]....
        /*0458*/ 	.word	0x0000a780
        /*045c*/ 	.word	0x00000009
        /*0460*/ 	.word	0x00000000
        /*0464*/ 	.short	0x010a
        /*0466*/ 	.byte	0x3f
	.zero		1


	//   ....[62]....
        /*0468*/ 	.word	0x0000a810
        /*046c*/ 	.word	0x00000006
        /*0470*/ 	.word	0x00000000
        /*0474*/ 	.short	0x010a
        /*0476*/ 	.byte	0x3f
	.zero		1


	//   ....[63]....
        /*0478*/ 	.word	0x0000a8a0
        /*047c*/ 	.word	0x00000003
        /*0480*/ 	.word	0x00000000
        /*0484*/ 	.short	0x010a
        /*0486*/ 	.byte	0x3f
	.zero		1


	//   ....[64]....
        /*0488*/ 	.word	0x0000a900
        /*048c*/ 	.word	0x00000003
        /*0490*/ 	.word	0x00000000
        /*0494*/ 	.short	0x010a
        /*0496*/ 	.byte	0x3f
	.zero		1


	//   ....[65]....
        /*0498*/ 	.word	0x0000a950
        /*049c*/ 	.word	0x00000005
        /*04a0*/ 	.word	0x00000000
        /*04a4*/ 	.short	0x010a
        /*04a6*/ 	.byte	0x3f
	.zero		1


	//   ....[66]....
        /*04a8*/ 	.word	0x0000aa20
        /*04ac*/ 	.word	0x0000000e
        /*04b0*/ 	.word	0x00000090
        /*04b4*/ 	.short	0x010a
        /*04b6*/ 	.byte	0x3f
	.zero		1


	//   ....[67]....
        /*04b8*/ 	.word	0x0000aaf0
        /*04bc*/ 	.word	0x00000007
        /*04c0*/ 	.word	0x00000000
        /*04c4*/ 	.short	0x010a
        /*04c6*/ 	.byte	0x3f
	.zero		1


	//   ....[68]....
        /*04c8*/ 	.word	0x0000ab40
        /*04cc*/ 	.word	0x00000009
        /*04d0*/ 	.word	0x00000000
        /*04d4*/ 	.short	0x010a
        /*04d6*/ 	.byte	0x3f
	.zero		1


	//   ....[69]....
        /*04d8*/ 	.word	0x0000ab90
        /*04dc*/ 	.word	0x00000006
        /*04e0*/ 	.word	0x00000000
        /*04e4*/ 	.short	0x010a
        /*04e6*/ 	.byte	0x3f
	.zero		1


	//   ....[70]....
        /*04e8*/ 	.word	0x0000abe0
        /*04ec*/ 	.word	0x00000009
        /*04f0*/ 	.word	0x00000000
        /*04f4*/ 	.short	0x010a
        /*04f6*/ 	.byte	0x3f
	.zero		1


	//   ....[71]....
        /*04f8*/ 	.word	0x0000ac30
        /*04fc*/ 	.word	0x00000006
        /*0500*/ 	.word	0x00000000
        /*0504*/ 	.short	0x010a
        /*0506*/ 	.byte	0x3f
	.zero		1


	//   ....[72]....
        /*0508*/ 	.word	0x0000ac80
        /*050c*/ 	.word	0x00000009
        /*0510*/ 	.word	0x00000000
        /*0514*/ 	.short	0x010a
        /*0516*/ 	.byte	0x3f
	.zero		1


	//   ....[73]....
        /*0518*/ 	.word	0x0000acd0
        /*051c*/ 	.word	0x00000006
        /*0520*/ 	.word	0x00000000
        /*0524*/ 	.short	0x010a
        /*0526*/ 	.byte	0x3f
	.zero		1


	//   ....[74]....
        /*0528*/ 	.word	0x0000ad20
        /*052c*/ 	.word	0x00000009
        /*0530*/ 	.word	0x00000000
        /*0534*/ 	.short	0x010a
        /*0536*/ 	.byte	0x3f
	.zero		1


	//   ....[75]....
        /*0538*/ 	.word	0x0000ad70
        /*053c*/ 	.word	0x00000006
        /*0540*/ 	.word	0x00000000
        /*0544*/ 	.short	0x010a
        /*0546*/ 	.byte	0x3f
	.zero		1


	//   ....[76]....
        /*0548*/ 	.word	0x0000adc0
        /*054c*/ 	.word	0x00000009
        /*0550*/ 	.word	0x00000000
        /*0554*/ 	.short	0x010a
        /*0556*/ 	.byte	0x3f
	.zero		1


	//   ....[77]....
        /*0558*/ 	.word	0x0000ae10
        /*055c*/ 	.word	0x00000006
        /*0560*/ 	.word	0x00000000
        /*0564*/ 	.short	0x010a
        /*0566*/ 	.byte	0x3f
	.zero		1


	//   ....[78]....
        /*0568*/ 	.word	0x0000ae60
        /*056c*/ 	.word	0x00000009
        /*0570*/ 	.word	0x00000000
        /*0574*/ 	.short	0x010a
        /*0576*/ 	.byte	0x3f
	.zero		1


	//   ....[79]....
        /*0578*/ 	.word	0x0000aeb0
        /*057c*/ 	.word	0x00000006
        /*0580*/ 	.word	0x00000000
        /*0584*/ 	.short	0x010a
        /*0586*/ 	.byte	0x3f
	.zero		1


	//   ....[80]....
        /*0588*/ 	.word	0x0000af00
        /*058c*/ 	.word	0x00000009
        /*0590*/ 	.word	0x00000000
        /*0594*/ 	.short	0x010a
        /*0596*/ 	.byte	0x3f
	.zero		1


	//   ....[81]....
        /*0598*/ 	.word	0x0000af50
        /*059c*/ 	.word	0x00000006
        /*05a0*/ 	.word	0x00000000
        /*05a4*/ 	.short	0x010a
        /*05a6*/ 	.byte	0x3f
	.zero		1


	//   ....[82]....
        /*05a8*/ 	.word	0x0000afa0
        /*05ac*/ 	.word	0x00000009
        /*05b0*/ 	.word	0x00000000
        /*05b4*/ 	.short	0x010a
        /*05b6*/ 	.byte	0x3f
	.zero		1


	//   ....[83]....
        /*05b8*/ 	.word	0x0000aff0
        /*05bc*/ 	.word	0x00000006
        /*05c0*/ 	.word	0x00000000
        /*05c4*/ 	.short	0x010a
        /*05c6*/ 	.byte	0x3f
	.zero		1


	//----- nvinfo : EIATTR_NUM_MBARRIERS
	.align		4
.L_35:
        /*05c8*/ 	.byte	0x03, 0x38
        /*05ca*/ 	.short	0x0026


	//----- nvinfo : EIATTR_EXIT_INSTR_OFFSETS
	.align		4
        /*05cc*/ 	.byte	0x04, 0x1c
        /*05ce*/ 	.short	(.L_37 - .L_36)


	//   ....[0]....
.L_36:
        /*05d0*/ 	.word	0x00000b40


	//   ....[1]....
        /*05d4*/ 	.word	0x00001360


	//   ....[2]....
        /*05d8*/ 	.word	0x00008a90


	//   ....[3]....
        /*05dc*/ 	.word	0x00008ff0


	//   ....[4]....
        /*05e0*/ 	.word	0x0000a8f0


	//----- nvinfo : EIATTR_MAX_THREADS
	.align		4
.L_37:
        /*05e4*/ 	.byte	0x04, 0x05
        /*05e6*/ 	.short	(.L_39 - .L_38)
.L_38:
        /*05e8*/ 	.word	0x00000180
        /*05ec*/ 	.word	0x00000001
        /*05f0*/ 	.word	0x00000001


	//----- nvinfo : EIATTR_CRS_STACK_SIZE
	.align		4
.L_39:
        /*05f4*/ 	.byte	0x04, 0x1e
        /*05f6*/ 	.short	(.L_41 - .L_40)
.L_40:
        /*05f8*/ 	.word	0x00000000


	//----- nvinfo : EIATTR_CBANK_PARAM_SIZE
	.align		4
.L_41:
        /*05fc*/ 	.byte	0x03, 0x19
        /*05fe*/ 	.short	0x0470


	//----- nvinfo : EIATTR_PARAM_CBANK
	.align		4
        /*0600*/ 	.byte	0x04, 0x0a
        /*0602*/ 	.short	(.L_43 - .L_42)
	.align		4
.L_42:
        /*0604*/ 	.word	index@(.nv.constant0._ZN7cutlass13device_kernelINS_4gemm6kernel13GemmUniversalIN4cute5tupleIJiiiiEEENS1_10collective13CollectiveMmaINS1_34MainloopSm90TmaGmmaWarpSpecializedILi18ENS5_IJNS4_1CILi2EEENSA_ILi4EEENSA_ILi1EEEEEENS1_35KernelTmaWarpSpecializedCooperativeEEENS5_IJNSA_ILi256EEENSA_ILi128EEENSA_ILi32EEEEEEaNS5_IJlSD_lEEEaSL_NS4_8TiledMMAINS4_8MMA_AtomIJNS4_4SM904GMMA27MMA_64x128x32_S32S8S8_SS_TNEEEENS4_6LayoutINS5_IJSB_SD_SD_EEENS5_IJSD_NSA_ILi0EEESU_EEEEENS5_IJNS4_10UnderscoreESX_SX_EEEEENS4_23SM90_TMA_LOAD_MULTICASTENS4_14ComposedLayoutINS4_7SwizzleILi1ELi4ELi3EEENS4_18smem_ptr_flag_bitsILi8EEENSS_INS5_IJNSA_ILi8EEESJ_EEENS5_IJSJ_SD_EEEEEEEvNS4_8identityES10_S1A_vS1B_EENS_8epilogue10collective6detail29Sm90TmaWarpSpecializedAdapterINS1E_15DefaultEpilogueIaSL_SL_NS1D_6thread17LinearCombinationIaLi1EiiLNS1I_9ScaleType4KindE0ELNS_15FloatRoundStyleE2EaEENS1_15EpilogueDefaultEEEEEvvEEEEvNT_6ParamsE)
        /*0608*/ 	.short	0x0210
        /*060a*/ 	.short	0x0470


	//----- nvinfo : EIATTR_SW_WAR
	.align		4
.L_43:
        /*060c*/ 	.byte	0x04, 0x36
        /*060e*/ 	.short	(.L_45 - .L_44)
.L_44:
        /*0610*/ 	.word	0x00000008
.L_45:


//--------------------- .nv.callgraph             --------------------------
	.section	.nv.callgraph,"",@"SHT_CUDA_CALLGRAPH"
	.align	4
	.sectionentsize	8
	.align		4
        /*0000*/ 	.word	0x00000000
	.align		4
        /*0004*/ 	.word	0xffffffff
	.align		4
        /*0008*/ 	.word	index@(_ZN7cutlass13device_kernelINS_4gemm6kernel13GemmUniversalIN4cute5tupleIJiiiiEEENS1_10collective13CollectiveMmaINS1_34MainloopSm90TmaGmmaWarpSpecializedILi18ENS5_IJNS4_1CILi2EEENSA_ILi4EEENSA_ILi1EEEEEENS1_35KernelTmaWarpSpecializedCooperativeEEENS5_IJNSA_ILi256EEENSA_ILi128EEENSA_ILi32EEEEEEaNS5_IJlSD_lEEEaSL_NS4_8TiledMMAINS4_8MMA_AtomIJNS4_4SM904GMMA27MMA_64x128x32_S32S8S8_SS_TNEEEENS4_6LayoutINS5_IJSB_SD_SD_EEENS5_IJSD_NSA_ILi0EEESU_EEEEENS5_IJNS4_10UnderscoreESX_SX_EEEEENS4_23SM90_TMA_LOAD_MULTICASTENS4_14ComposedLayoutINS4_7SwizzleILi1ELi4ELi3EEENS4_18smem_ptr_flag_bitsILi8EEENSS_INS5_IJNSA_ILi8EEESJ_EEENS5_IJSJ_SD_EEEEEEEvNS4_8identityES10_S1A_vS1B_EENS_8epilogue10collective6detail29Sm90TmaWarpSpecializedAdapterINS1E_15DefaultEpilogueIaSL_SL_NS1D_6thread17LinearCombinationIaLi1EiiLNS1I_9ScaleType4KindE0ELNS_15FloatRoundStyleE2EaEENS1_15EpilogueDefaultEEEEEvvEEEEvNT_6ParamsE)
	.align		4
        /*000c*/ 	.word	index@(__assertfail)
	.align		4
        /*0010*/ 	.word	0x00000000
	.align		4
        /*0014*/ 	.word	0xfffffffe
	.align		4
        /*0018*/ 	.word	0x00000000
	.align		4
        /*001c*/ 	.word	0xfffffffd
	.align		4
        /*0020*/ 	.word	0x00000000
	.align		4
        /*0024*/ 	.word	0xfffffffc


//--------------------- .nv.constant4             --------------------------
	.section	.nv.constant4,"a",@progbits
	.align	8
	.align		8
.nv.constant4:
        /*0000*/ 	.dword	__assertfail
	.align		8
        /*0008*/ 	.dword	__unnamed_1
	.align		8
        /*0010*/ 	.dword	_ZN40_INTERNAL_a5b38911_4_k_cu_e93a0356_255184cuda3std3__45__cpo5beginE
	.align		8
        /*0018*/ 	.dword	_ZN40_INTERNAL_a5b38911_4_k_cu_e93a0356_255184cuda3std3__45__cpo3endE
	.align		8
        /*0020*/ 	.dword	_ZN40_INTERNAL_a5b38911_4_k_cu_e93a0356_255184cuda3std3__45__cpo6cbeginE
	.align		8
        /*0028*/ 	.dword	_ZN40_INTERNAL_a5b38911_4_k_cu_e93a0356_255184cuda3std3__45__cpo4cendE
	.align		8
        /*0030*/ 	.dword	_ZN40_INTERNAL_a5b38911_4_k_cu_e93a0356_255184cuda3std3__442_GLOBAL__N__a5b38911_4_k_cu_e93a0356_255186ignoreE
	.align		8
        /*0038*/ 	.dword	_ZN40_INTERNAL_a5b38911_4_k_cu_e93a0356_255184cuda3std3__419piecewise_constructE
	.align		8
        /*0040*/ 	.dword	_ZN40_INTERNAL_a5b38911_4_k_cu_e93a0356_255184cuda3std3__48in_placeE
	.align		8
        /*0048*/ 	.dword	_ZN40_INTERNAL_a5b38911_4_k_cu_e93a0356_255184cuda3std6ranges3__45__cpo4swapE
	.align		8
        /*0050*/ 	.dword	_ZN40_INTERNAL_a5b38911_4_k_cu_e93a0356_255184cuda3std6ranges3__45__cpo9iter_moveE
	.align		8
        /*0058*/ 	.dword	_ZN40_INTERNAL_a5b38911_4_k_cu_e93a0356_255184cute7productE
	.align		8
        /*0060*/ 	.dword	_ZN40_INTERNAL_a5b38911_4_k_cu_e93a0356_255184cute1_E
	.align		8
        /*0068*/ 	.dword	$str$22
	.align		8
        /*0070*/ 	.dword	$str$23


//--------------------- .text._ZN7cutlass13device_kernelINS_4gemm6kernel13GemmUniversalIN4cute5tupleIJiiiiEEENS1_10collective13CollectiveMmaINS1_34MainloopSm90TmaGmmaWarpSpecializedILi18ENS5_IJNS4_1CILi2EEENSA_ILi4EEENSA_ILi1EEEEEENS1_35KernelTmaWarpSpecializedCooperativeEEENS5_IJNSA_ILi256EEENSA_ILi128EEENSA_ILi32EEEEEEaNS5_IJlSD_lEEEaSL_NS4_8TiledMMAINS4_8MMA_AtomIJNS4_4SM904GMMA27MMA_64x128x32_S32S8S8_SS_TNEEEENS4_6LayoutINS5_IJSB_SD_SD_EEENS5_IJSD_NSA_ILi0EEESU_EEEEENS5_IJNS4_10UnderscoreESX_SX_EEEEENS4_23SM90_TMA_LOAD_MULTICASTENS4_14ComposedLayoutINS4_7SwizzleILi1ELi4ELi3EEENS4_18smem_ptr_flag_bitsILi8EEENSS_INS5_IJNSA_ILi8EEESJ_EEENS5_IJSJ_SD_EEEEEEEvNS4_8identityES10_S1A_vS1B_EENS_8epilogue10collective6detail29Sm90TmaWarpSpecializedAdapterINS1E_15DefaultEpilogueIaSL_SL_NS1D_6thread17LinearCombinationIaLi1EiiLNS1I_9ScaleType4KindE0ELNS_15FloatRoundStyleE2EaEENS1_15EpilogueDefaultEEEEEvvEEEEvNT_6ParamsE --------------------------
	.section	.text._ZN7cutlass13device_kernelINS_4gemm6kernel13GemmUniversalIN4cute5tupleIJiiiiEEENS1_10collective13CollectiveMmaINS1_34MainloopSm90TmaGmmaWarpSpecializedILi18ENS5_IJNS4_1CILi2EEENSA_ILi4EEENSA_ILi1EEEEEENS1_35KernelTmaWarpSpecializedCooperativeEEENS5_IJNSA_ILi256EEENSA_ILi128EEENSA_ILi32EEEEEEaNS5_IJlSD_lEEEaSL_NS4_8TiledMMAINS4_8MMA_AtomIJNS4_4SM904GMMA27MMA_64x128x32_S32S8S8_SS_TNEEEENS4_6LayoutINS5_IJSB_SD_SD_EEENS5_IJSD_NSA_ILi0EEESU_EEEEENS5_IJNS4_10UnderscoreESX_SX_EEEEENS4_23SM90_TMA_LOAD_MULTICASTENS4_14ComposedLayoutINS4_7SwizzleILi1ELi4ELi3EEENS4_18smem_ptr_flag_bitsILi8EEENSS_INS5_IJNSA_ILi8EEESJ_EEENS5_IJSJ_SD_EEEEEEEvNS4_8identityES10_S1A_vS1B_EENS_8epilogue10collective6detail29Sm90TmaWarpSpecializedAdapterINS1E_15DefaultEpilogueIaSL_SL_NS1D_6thread17LinearCombinationIaLi1EiiLNS1I_9ScaleType4KindE0ELNS_15FloatRoundStyleE2EaEENS1_15EpilogueDefaultEEEEEvvEEEEvNT_6ParamsE,"ax",@progbits
	.align	128
.text._ZN7cutlass13device_kernelINS_4gemm6kernel13GemmUniversalIN4cute5tupleIJiiiiEEENS1_10collective13CollectiveMmaINS1_34MainloopSm90TmaGmmaWarpSpecializedILi18ENS5_IJNS4_1CILi2EEENSA_ILi4EEENSA_ILi1EEEEEENS1_35KernelTmaWarpSpecializedCooperativeEEENS5_IJNSA_ILi256EEENSA_ILi128EEENSA_ILi32EEEEEEaNS5_IJlSD_lEEEaSL_NS4_8TiledMMAINS4_8MMA_AtomIJNS4_4SM904GMMA27MMA_64x128x32_S32S8S8_SS_TNEEEENS4_6LayoutINS5_IJSB_SD_SD_EEENS5_IJSD_NSA_ILi0EEESU_EEEEENS5_IJNS4_10UnderscoreESX_SX_EEEEENS4_23SM90_TMA_LOAD_MULTICASTENS4_14ComposedLayoutINS4_7SwizzleILi1ELi4ELi3EEENS4_18smem_ptr_flag_bitsILi8EEENSS_INS5_IJNSA_ILi8EEESJ_EEENS5_IJSJ_SD_EEEEEEEvNS4_8identityES10_S1A_vS1B_EENS_8epilogue10collective6detail29Sm90TmaWarpSpecializedAdapterINS1E_15DefaultEpilogueIaSL_SL_NS1D_6thread17LinearCombinationIaLi1EiiLNS1I_9ScaleType4KindE0ELNS_15FloatRoundStyleE2EaEENS1_15EpilogueDefaultEEEEEvvEEEEvNT_6ParamsE:
        .type           _ZN7cutlass13device_kernelINS_4gemm6kernel13GemmUniversalIN4cute5tupleIJiiiiEEENS1_10collective13CollectiveMmaINS1_34MainloopSm90TmaGmmaWarpSpecializedILi18ENS5_IJNS4_1CILi2EEENSA_ILi4EEENSA_ILi1EEEEEENS1_35KernelTmaWarpSpecializedCooperativeEEENS5_IJNSA_ILi256EEENSA_ILi128EEENSA_ILi32EEEEEEaNS5_IJlSD_lEEEaSL_NS4_8TiledMMAINS4_8MMA_AtomIJNS4_4SM904GMMA27MMA_64x128x32_S32S8S8_SS_TNEEEENS4_6LayoutINS5_IJSB_SD_SD_EEENS5_IJSD_NSA_ILi0EEESU_EEEEENS5_IJNS4_10UnderscoreESX_SX_EEEEENS4_23SM90_TMA_LOAD_MULTICASTENS4_14ComposedLayoutINS4_7SwizzleILi1ELi4ELi3EEENS4_18smem_ptr_flag_bitsILi8EEENSS_INS5_IJNSA_ILi8EEESJ_EEENS5_IJSJ_SD_EEEEEEEvNS4_8identityES10_S1A_vS1B_EENS_8epilogue10collective6detail29Sm90TmaWarpSpecializedAdapterINS1E_15DefaultEpilogueIaSL_SL_NS1D_6thread17LinearCombinationIaLi1EiiLNS1I_9ScaleType4KindE0ELNS_15FloatRoundStyleE2EaEENS1_15EpilogueDefaultEEEEEvvEEEEvNT_6ParamsE,@function
        .size           _ZN7cutlass13device_kernelINS_4gemm6kernel13GemmUniversalIN4cute5tupleIJiiiiEEENS1_10collective13CollectiveMmaINS1_34MainloopSm90TmaGmmaWarpSpecializedILi18ENS5_IJNS4_1CILi2EEENSA_ILi4EEENSA_ILi1EEEEEENS1_35KernelTmaWarpSpecializedCooperativeEEENS5_IJNSA_ILi256EEENSA_ILi128EEENSA_ILi32EEEEEEaNS5_IJlSD_lEEEaSL_NS4_8TiledMMAINS4_8MMA_AtomIJNS4_4SM904GMMA27MMA_64x128x32_S32S8S8_SS_TNEEEENS4_6LayoutINS5_IJSB_SD_SD_EEENS5_IJSD_NSA_ILi0EEESU_EEEEENS5_IJNS4_10UnderscoreESX_SX_EEEEENS4_23SM90_TMA_LOAD_MULTICASTENS4_14ComposedLayoutINS4_7SwizzleILi1ELi4ELi3EEENS4_18smem_ptr_flag_bitsILi8EEENSS_INS5_IJNSA_ILi8EEESJ_EEENS5_IJSJ_SD_EEEEEEEvNS4_8identityES10_S1A_vS1B_EENS_8epilogue10collective6detail29Sm90TmaWarpSpecializedAdapterINS1E_15DefaultEpilogueIaSL_SL_NS1D_6thread17LinearCombinationIaLi1EiiLNS1I_9ScaleType4KindE0ELNS_15FloatRoundStyleE2EaEENS1_15EpilogueDefaultEEEEEvvEEEEvNT_6ParamsE,(.L_x_360 - _ZN7cutlass13device_kernelINS_4gemm6kernel13GemmUniversalIN4cute5tupleIJiiiiEEENS1_10collective13CollectiveMmaINS1_34MainloopSm90TmaGmmaWarpSpecializedILi18ENS5_IJNS4_1CILi2EEENSA_ILi4EEENSA_ILi1EEEEEENS1_35KernelTmaWarpSpecializedCooperativeEEENS5_IJNSA_ILi256EEENSA_ILi128EEENSA_ILi32EEEEEEaNS5_IJlSD_lEEEaSL_NS4_8TiledMMAINS4_8MMA_AtomIJNS4_4SM904GMMA27MMA_64x128x32_S32S8S8_SS_TNEEEENS4_6LayoutINS5_IJSB_SD_SD_EEENS5_IJSD_NSA_ILi0EEESU_EEEEENS5_IJNS4_10UnderscoreESX_SX_EEEEENS4_23SM90_TMA_LOAD_MULTICASTENS4_14ComposedLayoutINS4_7SwizzleILi1ELi4ELi3EEENS4_18smem_ptr_flag_bitsILi8EEENSS_INS5_IJNSA_ILi8EEESJ_EEENS5_IJSJ_SD_EEEEEEEvNS4_8identityES10_S1A_vS1B_EENS_8epilogue10collective6detail29Sm90TmaWarpSpecializedAdapterINS1E_15DefaultEpilogueIaSL_SL_NS1D_6thread17LinearCombinationIaLi1EiiLNS1I_9ScaleType4KindE0ELNS_15FloatRoundStyleE2EaEENS1_15EpilogueDefaultEEEEEvvEEEEvNT_6ParamsE)
        .other          _ZN7cutlass13device_kernelINS_4gemm6kernel13GemmUniversalIN4cute5tupleIJiiiiEEENS1_10collective13CollectiveMmaINS1_34MainloopSm90TmaGmmaWarpSpecializedILi18ENS5_IJNS4_1CILi2EEENSA_ILi4EEENSA_ILi1EEEEEENS1_35KernelTmaWarpSpecializedCooperativeEEENS5_IJNSA_ILi256EEENSA_ILi128EEENSA_ILi32EEEEEEaNS5_IJlSD_lEEEaSL_NS4_8TiledMMAINS4_8MMA_AtomIJNS4_4SM904GMMA27MMA_64x128x32_S32S8S8_SS_TNEEEENS4_6LayoutINS5_IJSB_SD_SD_EEENS5_IJSD_NSA_ILi0EEESU_EEEEENS5_IJNS4_10UnderscoreESX_SX_EEEEENS4_23SM90_TMA_LOAD_MULTICASTENS4_14ComposedLayoutINS4_7SwizzleILi1ELi4ELi3EEENS4_18smem_ptr_flag_bitsILi8EEENSS_INS5_IJNSA_ILi8EEESJ_EEENS5_IJSJ_SD_EEEEEEEvNS4_8identityES10_S1A_vS1B_EENS_8epilogue10collective6detail29Sm90TmaWarpSpecializedAdapterINS1E_15DefaultEpilogueIaSL_SL_NS1D_6thread17LinearCombinationIaLi1EiiLNS1I_9ScaleType4KindE0ELNS_15FloatRoundStyleE2EaEENS1_15EpilogueDefaultEEEEEvvEEEEvNT_6ParamsE,@"STO_CUDA_ENTRY STV_DEFAULT"
_ZN7cutlass13device_kernelINS_4gemm6kernel13GemmUniversalIN4cute5tupleIJiiiiEEENS1_10collective13CollectiveMmaINS1_34MainloopSm90TmaGmmaWarpSpecializedILi18ENS5_IJNS4_1CILi2EEENSA_ILi4EEENSA_ILi1EEEEEENS1_35KernelTmaWarpSpecializedCooperativeEEENS5_IJNSA_ILi256EEENSA_ILi128EEENSA_ILi32EEEEEEaNS5_IJlSD_lEEEaSL_NS4_8TiledMMAINS4_8MMA_AtomIJNS4_4SM904GMMA27MMA_64x128x32_S32S8S8_SS_TNEEEENS4_6LayoutINS5_IJSB_SD_SD_EEENS5_IJSD_NSA_ILi0EEESU_EEEEENS5_IJNS4_10UnderscoreESX_SX_EEEEENS4_23SM90_TMA_LOAD_MULTICASTENS4_14ComposedLayoutINS4_7SwizzleILi1ELi4ELi3EEENS4_18smem_ptr_flag_bitsILi8EEENSS_INS5_IJNSA_ILi8EEESJ_EEENS5_IJSJ_SD_EEEEEEEvNS4_8identityES10_S1A_vS1B_EENS_8epilogue10collective6detail29Sm90TmaWarpSpecializedAdapterINS1E_15DefaultEpilogueIaSL_SL_NS1D_6thread17LinearCombinationIaLi1EiiLNS1I_9ScaleType4KindE0ELNS_15FloatRoundStyleE2EaEENS1_15EpilogueDefaultEEEEEvvEEEEvNT_6ParamsE:
[----:B------:R-:W0:Y:S01]  /*0000*/  LDC R1, c[0x0][0x28] ;  /* 0x00000a00ff017b82 */ /* 0x000e220000000800 */
[----:B------:R-:W1:Y:S01]  /*0010*/  S2R R18, SR_TID.X ;  /* 0x0000000000127919 */ /* 0x000e620000002100 */
[----:B------:R-:W-:Y:S01]  /*0020*/  ELECT P0, URZ, PT ;  /* 0x00000000003f782f */ /* 0x000fe20003800000 */
[----:B------:R-:W-:Y:S01]  /*0030*/  BSSY B0, `(.L_x_0) ;  /* 0x000000f000007945 */ /* 0x000fe20003800000 */
[--C-:B-1----:R-:W-:Y:S02]  /*0040*/  SHF.R.U32.HI R0, RZ, 0x5, R18.reuse ;  /* 0x00000005ff007819 */ /* 0x102fe40000011612 */
[----:B------:R-:W-:-:S03]  /*0050*/  SHF.R.U32.HI R3, RZ, 0x7, R18 ;  /* 0x00000007ff037819 */ /* 0x000fc60000011612 */
[----:B------:R-:W1:Y:S04]  /*0060*/  SHFL.IDX PT, R2, R0, RZ, 0x1f ;  /* 0x00001fff00027589 */ /* 0x000e6800000e0000 */
[----:B------:R2:W3:Y:S01]  /*0070*/  SHFL.IDX PT, R5, R3, RZ, 0x1f ;  /* 0x00001fff03057589 */ /* 0x0004e200000e0000 */
[----:B-1----:R-:W-:-:S13]  /*0080*/  ISETP.NE.OR P0, PT, R2, RZ, !P0 ;  /* 0x000000ff0200720c */ /* 0x002fda0004705670 */
[----:B0-23--:R-:W-:Y:S05]  /*0090*/  @P0 BRA `(.L_x_1) ;  /* 0x0000000000200947 */ /* 0x00dfea0003800000 */
[----:B------:R-:W-:Y:S02]  /*00a0*/  ULDC.64 UR4, c[0x0][0x198] ;  /* 0x0000660000047ab9 */ /* 0x000fe40000000a00 */
[----:B------:R-:W-:Y:S02]  /*00b0*/  UIADD3 UR6, UP0, UR4, 0xf0, URZ ;  /* 0x000000f004067890 */ /* 0x000fe4000ff1e03f */
[----:B------:R-:W-:Y:S02]  /*00c0*/  UIADD3 UR4, UP1, UR4, 0x1f0, URZ ;  /* 0x000001f004047890 */ /* 0x000fe4000ff3e03f */
[----:B------:R-:W-:Y:S02]  /*00d0*/  UIADD3.X UR7, URZ, UR5, URZ, UP0, !UPT ;  /* 0x000000053f077290 */ /* 0x000fe400087fe43f */
[----:B------:R-:W-:-:S07]  /*00e0*/  UIADD3.X UR5, URZ, UR5, URZ, UP1, !UPT ;  /* 0x000000053f057290 */ /* 0x000fce0008ffe43f */
[----:B------:R0:W-:Y:S02]  /*00f0*/  UTMACCTL.PF [UR6] ;  /* 0x00000000060079b9 */ /* 0x0001e40008040000 */
[----:B------:R0:W-:Y:S02]  /*0100*/  UTMACCTL.PF [UR4] ;  /* 0x00000000040079b9 */ /* 0x0001e40008040000 */
[----:B0-----:R-:W-:Y:S01]  /*0110*/  NOP ;  /* 0x0000000000007918 */ /* 0x001fe20000000000 */
.L_x_1:
[----:B------:R-:W-:Y:S05]  /*0120*/  BSYNC B0 ;  /* 0x0000000000007941 */ /* 0x000fea0003800000 */
.L_x_0:
[----:B------:R-:W0:Y:S02]  /*0130*/  SHFL.IDX PT, R3, R0, RZ, 0x1f ;  /* 0x00001fff00037589 */ /* 0x000e2400000e0000 */
[----:B0-----:R-:W-:-:S13]  /*0140*/  ISETP.NE.AND P0, PT, R3, RZ, PT ;  /* 0x000000ff0300720c */ /* 0x001fda0003f05270 */
[----:B------:R-:W-:Y:S05]  /*0150*/  @P0 BRA `(.L_x_2) ;  /* 0x0000000000d40947 */ /* 0x000fea0003800000 */
[----:B------:R-:W-:Y:S01]  /*0160*/  ELECT P0, URZ, PT ;  /* 0x00000000003f782f */ /* 0x000fe20003800000 */
[----:B------:R-:W-:-:S12]  /*0170*/  BSSY B0, `(.L_x_2) ;  /* 0x0000033000007945 */ /* 0x000fd80003800000 */
[----:B------:R-:W-:Y:S05]  /*0180*/  @!P0 BRA `(.L_x_3) ;  /* 0x0000000000c48947 */ /* 0x000fea0003800000 */
[----:B------:R-:W0:Y:S01]  /*0190*/  S2UR UR8, SR_CgaCtaId ;  /* 0x00000000000879c3 */ /* 0x000e220000008800 */
[----:B------:R-:W-:Y:S01]  /*01a0*/  UMOV UR4, 0x400 ;  /* 0x0000040000047882 */ /* 0x000fe20000000000 */
[----:B------:R-:W-:Y:S01]  /*01b0*/  UMOV UR5, 0x1 ;  /* 0x0000000100057882 */ /* 0x000fe20000000000 */
[----:B------:R-:W-:Y:S02]  /*01c0*/  UMOV UR6, 0xa ;  /* 0x0000000a00067882 */ /* 0x000fe40000000000 */
[----:B------:R-:W-:-:S04]  /*01d0*/  UIADD3 UR6, -UR6, 0x100000, URZ ;  /* 0x0010000006067890 */ /* 0x000fc8000fffe13f */
[----:B------:R-:W-:Y:S02]  /*01e0*/  USHF.L.U32 UR7, UR6, 0xb, URZ ;  /* 0x0000000b06077899 */ /* 0x000fe4000800063f */
[----:B------:R-:W-:Y:S02]  /*01f0*/  USHF.L.U32 UR6, UR6, 0x1, URZ ;  /* 0x0000000106067899 */ /* 0x000fe4000800063f */
[----:B0-----:R-:W-:Y:S02]  /*0200*/  ULEA UR8, UR8, UR4, 0x18 ;  /* 0x0000000408087291 */ /* 0x001fe4000f8ec03f */
[----:B------:R-:W-:-:S04]  /*0210*/  UIADD3 UR4, -UR5, 0x100000, URZ ;  /* 0x0010000005047890 */ /* 0x000fc8000fffe13f */
[----:B------:R-:W-:Y:S02]  /*0220*/  USHF.L.U32 UR5, UR4, 0xb, URZ ;  /* 0x0000000b04057899 */ /* 0x000fe4000800063f */
[----:B------:R-:W-:Y:S01]  /*0230*/  USHF.L.U32 UR4, UR4, 0x1, URZ ;  /* 0x0000000104047899 */ /* 0x000fe2000800063f */
[----:B------:R-:W0:Y:S11]  /*0240*/  FENCE.VIEW.ASYNC.S ;  /* 0x00000000000073c6 */ /* 0x000e360000000000 */
[----:B0-----:R0:W1:Y:S01]  /*0250*/  SYNCS.EXCH.64 URZ, [UR8], UR4 ;  /* 0x00000004083f75b2 */ /* 0x0010620008000100 */
[----:B------:R0:W2:Y:S01]  /*0260*/  SYNCS.EXCH.64 URZ, [UR8+0x90], UR6 ;  /* 0x00009006083f75b2 */ /* 0x0000a20008000100 */
[----:B------:R0:W3:Y:S01]  /*0270*/  SYNCS.EXCH.64 URZ, [UR8+0x8], UR4 ;  /* 0x00000804083f75b2 */ /* 0x0000e20008000100 */
[----:B------:R0:W4:Y:S01]  /*0280*/  SYNCS.EXCH.64 URZ, [UR8+0x98], UR6 ;  /* 0x00009806083f75b2 */ /* 0x0001220008000100 */
[----:B------:R0:W0:Y:S01]  /*0290*/  SYNCS.EXCH.64 URZ, [UR8+0x10], UR4 ;  /* 0x00001004083f75b2 */ /* 0x0000220008000100 */
        /* <DEDUP_REMOVED lines=31> */
[----:B-1234-:R-:W-:Y:S01]  /*0490*/  NOP ;  /* 0x0000000000007918 */ /* 0x01efe20000000000 */
.L_x_3:
[----:B0-----:R-:W-:Y:S05]  /*04a0*/  BSYNC B0 ;  /* 0x0000000000007941 */ /* 0x001fea0003800000 */
.L_x_2:
[----:B------:R-:W-:Y:S01]  /*04b0*/  SHF.R.S32.HI R7, RZ, 0x1f, R18 ;  /* 0x0000001fff077819 */ /* 0x000fe20000011412 */
[----:B------:R-:W0:Y:S01]  /*04c0*/  SHFL.IDX PT, R0, R0, RZ, 0x1f ;  /* 0x00001fff00007589 */ /* 0x000e2200000e0000 */
[----:B------:R-:W1:Y:S01]  /*04d0*/  S2UR UR8, SR_CTAID.X ;  /* 0x00000000000879c3 */ /* 0x000e620000002500 */
[----:B------:R-:W-:Y:S02]  /*04e0*/  ELECT P0, URZ, PT ;  /* 0x00000000003f782f */ /* 0x000fe40003800000 */
[----:B------:R-:W-:Y:S01]  /*04f0*/  LEA.HI R7, R7, R18, RZ, 0x7 ;  /* 0x0000001207077211 */ /* 0x000fe200078f38ff */
[----:B------:R-:W2:Y:S01]  /*0500*/  S2R R4, SR_CTAID.Y ;  /* 0x0000000000047919 */ /* 0x000ea20000002600 */
[----:B------:R-:W-:Y:S01]  /*0510*/  SHF.R.S32.HI R8, RZ, 0x1f, R3 ;  /* 0x0000001fff087819 */ /* 0x000fe20000011403 */
[----:B------:R-:W-:Y:S01]  /*0520*/  ULDC UR4, c[0x0][0x150] ;  /* 0x0000540000047ab9 */ /* 0x000fe20000000800 */
[----:B------:R-:W-:Y:S01]  /*0530*/  LOP3.LUT R7, R7, 0xffffff80, RZ, 0xc0, !PT ;  /* 0xffffff8007077812 */ /* 0x000fe200078ec0ff */
[----:B------:R-:W-:Y:S01]  /*0540*/  NOP ;  /* 0x0000000000007918 */ /* 0x000fe20000000000 */
[----:B------:R-:W-:Y:S01]  /*0550*/  LEA.HI R8, R8, R3, RZ, 0x2 ;  /* 0x0000000308087211 */ /* 0x000fe200078f10ff */
[----:B------:R-:W3:Y:S01]  /*0560*/  LDC R10, c[0x0][0x144] ;  /* 0x00005100ff0a7b82 */ /* 0x000ee20000000800 */
[----:B------:R-:W-:Y:S01]  /*0570*/  NOP ;  /* 0x0000000000007918 */ /* 0x000fe20000000000 */
[----:B------:R-:W-:Y:S01]  /*0580*/  IMAD.IADD R6, R18, 0x1, -R7 ;  /* 0x0000000112067824 */ /* 0x000fe200078e0a07 */
[----:B------:R-:W-:Y:S01]  /*0590*/  LOP3.LUT R8, R8, 0x3ffffffc, RZ, 0xc0, !PT ;  /* 0x3ffffffc08087812 */ /* 0x000fe200078ec0ff */
[----:B------:R-:W-:Y:S01]  /*05a0*/  IMAD.MOV.U32 R23, RZ, RZ, 0x1 ;  /* 0x00000001ff177424 */ /* 0x000fe200078e00ff */
[----:B------:R-:W-:-:S02]  /*05b0*/  ISETP.NE.AND P3, PT, R5, RZ, PT ;  /* 0x000000ff0500720c */ /* 0x000fc40003f65270 */
[----:B------:R-:W-:Y:S01]  /*05c0*/  SHF.R.S32.HI R7, RZ, 0x1f, R6 ;  /* 0x0000001fff077819 */ /* 0x000fe20000011406 */
[----:B------:R-:W-:Y:S01]  /*05d0*/  IMAD.IADD R8, R3, 0x1, -R8 ;  /* 0x0000000103087824 */ /* 0x000fe200078e0a08 */
[----:B------:R-:W4:Y:S02]  /*05e0*/  LDC R13, c[0x0][0x140] ;  /* 0x00005000ff0d7b82 */ /* 0x000f240000000800 */
[----:B------:R-:W-:Y:S02]  /*05f0*/  LEA.HI R7, R7, R6, RZ, 0x3 ;  /* 0x0000000607077211 */ /* 0x000fe400078f18ff */
[----:B0-----:R-:W-:Y:S02]  /*0600*/  ISETP.NE.OR P0, PT, R0, RZ, !P0 ;  /* 0x000000ff0000720c */ /* 0x001fe40004705670 */
[--C-:B------:R-:W-:Y:S02]  /*0610*/  SHF.R.S32.HI R0, RZ, 0x3, R7.reuse ;  /* 0x00000003ff007819 */ /* 0x100fe40000011407 */
[----:B------:R-:W-:-:S02]  /*0620*/  SHF.R.S32.HI R7, RZ, 0x1f, R7 ;  /* 0x0000001fff077819 */ /* 0x000fc40000011407 */
[----:B-1----:R-:W-:Y:S02]  /*0630*/  I2FP.F32.U32 R9, UR8 ;  /* 0x0000000800097c45 */ /* 0x002fe40008201000 */
[----:B------:R-:W-:-:S03]  /*0640*/  LEA.HI R7, R7, R0, RZ, 0x2 ;  /* 0x0000000007077211 */ /* 0x000fc600078f10ff */
[----:B------:R-:W-:Y:S01]  /*0650*/  FMUL R9, R9, UR4 ;  /* 0x0000000409097c20 */ /* 0x000fe20008400000 */
[----:B------:R-:W-:Y:S01]  /*0660*/  LOP3.LUT R7, R7, 0xfffffffc, RZ, 0xc0, !PT ;  /* 0xfffffffc07077812 */ /* 0x000fe200078ec0ff */
[----:B------:R-:W-:Y:S01]  /*0670*/  VOTEU.ALL UP0, P0 ;  /* 0x00000000003f7886 */ /* 0x000fe20000000000 */
[----:B--2---:R-:W-:Y:S01]  /*0680*/  I2FP.F32.U32 R3, R4 ;  /* 0x0000000400037245 */ /* 0x004fe20000201000 */
[----:B------:R-:W-:Y:S01]  /*0690*/  ULDC UR4, c[0x0][0x154] ;  /* 0x0000550000047ab9 */ /* 0x000fe20000000800 */
[----:B------:R-:W-:Y:S01]  /*06a0*/  VOTEU.ALL UP1, P0 ;  /* 0x00000000003f7886 */ /* 0x000fe20000020000 */
[----:B------:R-:W0:Y:S01]  /*06b0*/  F2I.U32.TRUNC.NTZ R9, R9 ;  /* 0x0000000900097305 */ /* 0x000e22000020f000 */
[----:B------:R-:W-:Y:S01]  /*06c0*/  IMAD.IADD R7, R0, 0x1, -R7 ;  /* 0x0000000100077824 */ /* 0x000fe200078e0a07 */
[----:B------:R-:W1:Y:S01]  /*06d0*/  @!UP0 S2UR UR7, SR_CgaCtaId ;  /* 0x00000000000789c3 */ /* 0x000e620000008800 */
[----:B------:R-:W-:Y:S01]  /*06e0*/  FMUL R12, R3, UR4 ;  /* 0x00000004030c7c20 */ /* 0x000fe20008400000 */
[----:B------:R-:W-:Y:S01]  /*06f0*/  UMOV UR4, 0x20 ;  /* 0x0000002000047882 */ /* 0x000fe20000000000 */
[----:B------:R-:W-:Y:S01]  /*0700*/  IMAD R8, R8, 0x4, R7 ;  /* 0x0000000408087824 */ /* 0x000fe200078e0207 */
[----:B------:R-:W-:Y:S01]  /*0710*/  @!UP0 UMOV UR6, 0x400 ;  /* 0x0000040000068882 */ /* 0x000fe20000000000 */
[----:B------:R-:W-:-:S04]  /*0720*/  @!UP0 UIADD3 UR4, -UR4, 0x100000, URZ ;  /* 0x0010000004048890 */ /* 0x000fc8000fffe13f */
[----:B------:R-:W-:Y:S02]  /*0730*/  @!UP0 USHF.L.U32 UR5, UR4, 0xb, URZ ;  /* 0x0000000b04058899 */ /* 0x000fe4000800063f */
[----:B------:R-:W-:Y:S01]  /*0740*/  @!UP0 USHF.L.U32 UR4, UR4, 0x1, URZ ;  /* 0x0000000104048899 */ /* 0x000fe2000800063f */
[----:B----4-:R-:W-:Y:S01]  /*0750*/  ISETP.EQ.U32.AND P2, PT, R13, 0x1, PT ;  /* 0x000000010d00780c */ /* 0x010fe20003f42070 */
[----:B------:R-:W2:Y:S01]  /*0760*/  F2I.U32.TRUNC.NTZ R12, R12 ;  /* 0x0000000c000c7305 */ /* 0x000ea2000020f000 */
[----:B------:R-:W-:Y:S01]  /*0770*/  LEA.HI R0, R8, R8, RZ, 0x1 ;  /* 0x0000000808007211 */ /* 0x000fe200078f08ff */
[----:B------:R-:W4:Y:S03]  /*0780*/  LDC R7, c[0x0][0x148] ;  /* 0x00005200ff077b82 */ /* 0x000f260000000800 */
[----:B------:R-:W-:Y:S01]  /*0790*/  LOP3.LUT R11, R0, 0xfffffffe, RZ, 0xc0, !PT ;  /* 0xfffffffe000b7812 */ /* 0x000fe200078ec0ff */
[----:B0-----:R-:W-:Y:S01]  /*07a0*/  IMAD.MOV R15, RZ, RZ, -R9 ;  /* 0x000000ffff0f7224 */ /* 0x001fe200078e0a09 */
[----:B------:R-:W-:-:S03]  /*07b0*/  SHF.R.S32.HI R9, RZ, 0x1f, R2 ;  /* 0x0000001fff097819 */ /* 0x000fc60000011402 */
[----:B---3--:R-:W-:Y:S01]  /*07c0*/  IMAD R3, R10, R15, UR8 ;  /* 0x000000080a037e24 */ /* 0x008fe2000f8e020f */
[----:B------:R-:W-:Y:S01]  /*07d0*/  LEA.HI R9, R9, R2, RZ, 0x2 ;  /* 0x0000000209097211 */ /* 0x000fe200078f10ff */
[C---:B------:R-:W-:Y:S02]  /*07e0*/  IMAD.IADD R0, R8.reuse, 0x1, -R11 ;  /* 0x0000000108007824 */ /* 0x040fe400078e0a0b */
[----:B------:R-:W-:Y:S01]  /*07f0*/  IMAD.SHL.U32 R11, R8, 0x4, RZ ;  /* 0x00000004080b7824 */ /* 0x000fe200078e00ff */
[----:B------:R-:W-:Y:S01]  /*0800*/  LOP3.LUT R9, R9, 0xfffffffc, RZ, 0xc0, !PT ;  /* 0xfffffffc09097812 */ /* 0x000fe200078ec0ff */
[----:B--2---:R-:W-:Y:S01]  /*0810*/  IMAD.MOV R21, RZ, RZ, -R12 ;  /* 0x000000ffff157224 */ /* 0x004fe200078e0a0c */
[----:B------:R-:W-:Y:S01]  /*0820*/  ISETP.NE.AND P4, PT, R0, R3, PT ;  /* 0x000000030000720c */ /* 0x000fe20003f85270 */
[----:B-1----:R-:W-:Y:S01]  /*0830*/  @!UP0 ULEA UR6, UR7, UR6, 0x18 ;  /* 0x0000000607068291 */ /* 0x002fe2000f8ec03f */
[----:B------:R-:W-:Y:S01]  /*0840*/  LOP3.LUT R152, R8, 0xc, R11, 0x78, !PT ;  /* 0x0000000c08987812 */ /* 0x000fe200078e780b */
[----:B------:R-:W-:Y:S01]  /*0850*/  IMAD.IADD R0, R2, 0x1, -R9 ;  /* 0x0000000102007824 */ /* 0x000fe200078e0a09 */
[----:B------:R-:W-:Y:S01]  /*0860*/  VOTEU.ALL UP0, P0 ;  /* 0x00000000003f7886 */ /* 0x000fe20000000000 */
[----:B------:R-:W-:Y:S01]  /*0870*/  LOP3.LUT P0, RZ, R6, 0x7, RZ, 0xc0, !PT ;  /* 0x0000000706ff7812 */ /* 0x000fe2000780c0ff */
[----:B------:R-:W-:-:S02]  /*0880*/  VIADD R6, R5, 0xffffffff ;  /* 0xffffffff05067836 */ /* 0x000fc40000000000 */
[----:B------:R-:W-:Y:S01]  /*0890*/  ISETP.NE.AND P1, PT, R0, 0x3, PT ;  /* 0x000000030000780c */ /* 0x000fe20003f25270 */
[----:B----4-:R-:W-:Y:S01]  /*08a0*/  IMAD R9, R7, R21, R4 ;  /* 0x0000001507097224 */ /* 0x010fe200078e0204 */
[----:B------:R-:W-:Y:S02]  /*08b0*/  ISETP.LT.U32.AND P0, PT, R152, 0x8, !P0 ;  /* 0x000000089800780c */ /* 0x000fe40004701070 */
[----:B------:R-:W-:Y:S01]  /*08c0*/  ISETP.EQ.OR P1, PT, R0, RZ, !P1 ;  /* 0x000000ff0000720c */ /* 0x000fe20004f22670 */
[----:B------:R-:W0:Y:S02]  /*08d0*/  FENCE.VIEW.ASYNC.S ;  /* 0x00000000000073c6 */ /* 0x000e240000000000 */
[----:B0-----:R0:W1:Y:S01]  /*08e0*/  @!UP0 SYNCS.EXCH.64 URZ, [UR6+0x130], UR4 ;  /* 0x00013004063f85b2 */ /* 0x0010620008000100 */
[----:B------:R-:W-:Y:S02]  /*08f0*/  @P4 LEA.HI R2, R152, R152, RZ, 0x1 ;  /* 0x0000009898024211 */ /* 0x000fe400078f08ff */
[----:B------:R-:W-:-:S02]  /*0900*/  ISETP.EQ.AND P1, PT, R5, RZ, P1 ;  /* 0x000000ff0500720c */ /* 0x000fc40000f22270 */
[----:B------:R-:W-:Y:S02]  /*0910*/  @P4 SHF.R.S32.HI R2, RZ, 0x1, R2 ;  /* 0x00000001ff024819 */ /* 0x000fe40000011402 */
[----:B------:R-:W-:Y:S02]  /*0920*/  ISETP.GE.U32.AND P6, PT, R6, 0x2, PT ;  /* 0x000000020600780c */ /* 0x000fe40003fc6070 */
[----:B------:R-:W-:Y:S02]  /*0930*/  @P4 ISETP.NE.AND P5, PT, R2, R9, PT ;  /* 0x000000090200420c */ /* 0x000fe40003fa5270 */
[----:B------:R-:W-:Y:S02]  /*0940*/  SEL R2, RZ, 0x1, !P0 ;  /* 0x00000001ff027807 */ /* 0x000fe40004000000 */
[----:B------:R-:W-:Y:S02]  /*0950*/  @P4 SEL R23, RZ, 0x1, P5 ;  /* 0x00000001ff174807 */ /* 0x000fe40002800000 */
[----:B------:R-:W-:Y:S01]  /*0960*/  SEL R19, RZ, 0x1, !P1 ;  /* 0x00000001ff137807 */ /* 0x000fe20004800000 */
[----:B------:R0:W2:Y:S01]  /*0970*/  @!UP1 SYNCS.EXCH.64 URZ, [UR6+0x138], UR4 ;  /* 0x00013804063f95b2 */ /* 0x0000a20008000100 */
[----:B------:R-:W-:Y:S01]  /*0980*/  LOP3.LUT R23, R23, R2, RZ, 0xc0, !PT ;  /* 0x0000000217177212 */ /* 0x000fe200078ec0ff */
[----:B------:R-:W-:Y:S01]  /*0990*/  NOP ;  /* 0x0000000000007918 */ /* 0x000fe20000000000 */
[----:B------:R-:W-:Y:S01]  /*09a0*/  SEL R19, R19, 0x2, P6 ;  /* 0x0000000213137807 */ /* 0x000fe20003000000 */
[----:B------:R-:W-:Y:S06]  /*09b0*/  @!P2 BRA `(.L_x_4) ;  /* 0x000000000008a947 */ /* 0x000fec0003800000 */
[----:B-12---:R-:W-:Y:S01]  /*09c0*/  UCGABAR_ARV ;  /* 0x00000000000079c7 */ /* 0x006fe20008000000 */
[----:B------:R-:W-:Y:S05]  /*09d0*/  BRA `(.L_x_5) ;  /* 0x0000000000047947 */ /* 0x000fea0003800000 */
.L_x_4:
[----:B-12---:R-:W-:Y:S01]  /*09e0*/  NOP ;  /* 0x0000000000007918 */ /* 0x006fe20000000000 */
.L_x_5:
[----:B------:R-:W1:Y:S01]  /*09f0*/  LDC R2, c[0x0][0x65c] ;  /* 0x00019700ff027b82 */ /* 0x000e620000000800 */
[----:B------:R-:W-:Y:S02]  /*0a00*/  IMAD.U32 R8, RZ, RZ, UR8 ;  /* 0x00000008ff087e24 */ /* 0x000fe4000f8e00ff */
[----:B------:R-:W-:Y:S01]  /*0a10*/  IMAD.MOV.U32 R9, RZ, RZ, RZ ;  /* 0x000000ffff097224 */ /* 0x000fe200078e00ff */
[----:B-1----:R-:W-:-:S04]  /*0a20*/  ISETP.NE.AND P1, PT, R2, 0x1, PT ;  /* 0x000000010200780c */ /* 0x002fc80003f25270 */
[----:B------:R-:W-:-:S09]  /*0a30*/  P2R R5, PR, RZ, 0x2 ;  /* 0x00000002ff057803 */ /* 0x000fd20000000000 */
[----:B------:R-:W1:Y:S01]  /*0a40*/  @P1 LDC R17, c[0x0][0x10] ;  /* 0x00000400ff111b82 */ /* 0x000e620000000800 */
[----:B------:R-:W-:Y:S02]  /*0a50*/  @P1 IMAD.MOV.U32 R5, RZ, RZ, RZ ;  /* 0x000000ffff051224 */ /* 0x000fe400078e00ff */
[----:B------:R-:W-:-:S05]  /*0a60*/  @P1 IMAD.MOV.U32 R13, RZ, RZ, RZ ;  /* 0x000000ffff0d1224 */ /* 0x000fca00078e00ff */
[----:B------:R-:W2:Y:S01]  /*0a70*/  @!P1 LDC R11, c[0x0][0xc] ;  /* 0x00000300ff0b9b82 */ /* 0x000ea20000000800 */
[----:B-1----:R-:W-:-:S04]  /*0a80*/  @P1 IMAD.WIDE.U32 R16, R17, UR8, R4 ;  /* 0x0000000811101c25 */ /* 0x002fc8000f8e0004 */
[----:B------:R-:W-:Y:S02]  /*0a90*/  @P1 IMAD.IADD R17, R17, 0x1, R13 ;  /* 0x0000000111111824 */ /* 0x000fe400078e020d */
[----:B--2---:R-:W-:-:S04]  /*0aa0*/  @!P1 IMAD.WIDE.U32 R8, R4, R11, R8 ;  /* 0x0000000b04089225 */ /* 0x004fc800078e0008 */
[----:B------:R-:W-:Y:S02]  /*0ab0*/  @!P1 IMAD.MOV.U32 R16, RZ, RZ, R8 ;  /* 0x000000ffff109224 */ /* 0x000fe400078e0008 */
[----:B------:R-:W-:Y:S01]  /*0ac0*/  @!P1 IMAD.MOV.U32 R17, RZ, RZ, R9 ;  /* 0x000000ffff119224 */ /* 0x000fe200078e0009 */
[----:B------:R-:W-:Y:S06]  /*0ad0*/  @!P2 BRA `(.L_x_6) ;  /* 0x00000000000ca947 */ /* 0x000fec0003800000 */
[----:B------:R-:W-:Y:S01]  /*0ae0*/  UCGABAR_WAIT ;  /* 0x0000000000007dc7 */ /* 0x000fe20008000000 */
[----:B------:R-:W-:Y:S01]  /*0af0*/  CCTL.IVALL ;  /* 0x00000000ff00798f */ /* 0x000fe20002000000 */
[----:B------:R-:W-:Y:S05]  /*0b00*/  BRA `(.L_x_7) ;  /* 0x0000000000047947 */ /* 0x000fea0003800000 */
.L_x_6:
[----:B------:R-:W-:Y:S06]  /*0b10*/  BAR.SYNC.DEFER_BLOCKING 0x0 ;  /* 0x0000000000007b1d */ /* 0x000fec0000010000 */
.L_x_7:
[----:B------:R-:W-:Y:S05]  /*0b20*/  @!P3 BRA `(.L_x_8) ;  /* 0x0000007c00dcb947 */ /* 0x000fea0003800000 */
[----:B------:R-:W-:-:S13]  /*0b30*/  ISETP.GT.U32.AND P0, PT, R6, 0x1, PT ;  /* 0x000000010600780c */ /* 0x000fda0003f04070 */
[----:B0-----:R-:W-:Y:S05]  /*0b40*/  @P0 EXIT ;  /* 0x000000000000094d */ /* 0x001fea0003800000 */
[----:B------:R-:W-:Y:S01]  /*0b50*/  ULDC.64 UR4, c[0x0][0x650] ;  /* 0x0001940000047ab9 */ /* 0x000fe20000000a00 */
[----:B------:R-:W-:Y:S01]  /*0b60*/  PRMT R0, RZ, 0x7610, R0 ;  /* 0x00007610ff007816 */ /* 0x000fe20000000000 */
[----:B------:R-:W-:Y:S01]  /*0b70*/  IMAD.MOV.U32 R154, RZ, RZ, -0x1 ;  /* 0xffffffffff9a7424 */ /* 0x000fe200078e00ff */
[----:B------:R-:W-:Y:S01]  /*0b80*/  ISETP.GE.U32.AND P0, PT, R16, UR4, PT ;  /* 0x0000000410007c0c */ /* 0x000fe2000bf06070 */
[----:B------:R-:W-:Y:S02]  /*0b90*/  IMAD.MOV.U32 R153, RZ, RZ, -0x1 ;  /* 0xffffffffff997424 */ /* 0x000fe400078e00ff */
[----:B------:R-:W-:Y:S01]  /*0ba0*/  IMAD.MOV.U32 R22, RZ, RZ, -0x1 ;  /* 0xffffffffff167424 */ /* 0x000fe200078e00ff */
[----:B------:R-:W-:-:S13]  /*0bb0*/  ISETP.GE.U32.AND.EX P0, PT, R17, UR5, PT, P0 ;  /* 0x0000000511007c0c */ /* 0x000fda000bf06100 */
[----:B------:R-:W-:Y:S05]  /*0bc0*/  @P0 BRA `(.L_x_9) ;  /* 0x00000004002c0947 */ /* 0x000fea0003800000 */
[----:B------:R-:W0:Y:S01]  /*0bd0*/  LDC.64 R24, c[0x0][0x628] ;  /* 0x00018a00ff187b82 */ /* 0x000e220000000a00 */
[----:B------:R-:W-:Y:S02]  /*0be0*/  IMAD.MOV.U32 R8, RZ, RZ, R16 ;  /* 0x000000ffff087224 */ /* 0x000fe400078e0010 */
[----:B------:R-:W-:-:S05]  /*0bf0*/  IMAD.MOV.U32 R9, RZ, RZ, R17 ;  /* 0x000000ffff097224 */ /* 0x000fca00078e0011 */
[----:B------:R-:W1:Y:S08]  /*0c00*/  LDC R0, c[0x0][0x630] ;  /* 0x00018c00ff007b82 */ /* 0x000e700000000800 */
[----:B------:R-:W2:Y:S01]  /*0c10*/  LDC.64 R26, c[0x0][0x620] ;  /* 0x00018800ff1a7b82 */ /* 0x000ea20000000a00 */
[----:B0-----:R-:W-:-:S04]  /*0c20*/  ISETP.NE.U32.AND P0, PT, R24, RZ, PT ;  /* 0x000000ff1800720c */ /* 0x001fc80003f05070 */
[----:B------:R-:W-:-:S13]  /*0c30*/  ISETP.NE.AND.EX P0, PT, R25, RZ, PT, P0 ;  /* 0x000000ff1900720c */ /* 0x000fda0003f05300 */
[----:B-12---:R-:W-:Y:S05]  /*0c40*/  @!P0 BRA `(.L_x_10) ;  /* 0x0000000000288947 */ /* 0x006fea0003800000 */
[----:B------:R-:W0:Y:S02]  /*0c50*/  LDC R13, c[0x0][0x634] ;  /* 0x00018d00ff0d7b82 */ /* 0x000e240000000800 */
[----:B0-----:R-:W-:-:S05]  /*0c60*/  IADD3 R13, P0, R16, R13, RZ ;  /* 0x0000000d100d7210 */ /* 0x001fca0007f1e0ff */
[----:B------:R-:W-:-:S04]  /*0c70*/  IMAD.X R15, RZ, RZ, R17, P0 ;  /* 0x000000ffff0f7224 */ /* 0x000fc800000e0611 */
[----:B------:R-:W-:-:S04]  /*0c80*/  IMAD.WIDE.U32 R8, R15, R24, RZ ;  /* 0x000000180f087225 */ /* 0x000fc800078e00ff */
[----:B------:R-:W-:-:S04]  /*0c90*/  IMAD.WIDE.U32 R10, P0, R13, R25, R8 ;  /* 0x000000190d0a7225 */ /* 0x000fc80007800008 */
[----:B------:R-:W-:-:S04]  /*0ca0*/  IMAD.WIDE.U32 R8, R13, R24, RZ ;  /* 0x000000180d087225 */ /* 0x000fc800078e00ff */
[----:B------:R-:W-:Y:S01]  /*0cb0*/  IMAD.X R13, RZ, RZ, RZ, P0 ;  /* 0x000000ffff0d7224 */ /* 0x000fe200000e06ff */
[----:B------:R-:W-:Y:S01]  /*0cc0*/  IADD3 RZ, P0, R9, R10, RZ ;  /* 0x0000000a09ff7210 */ /* 0x000fe20007f1e0ff */
[----:B------:R-:W-:-:S04]  /*0cd0*/  IMAD.MOV.U32 R12, RZ, RZ, R11 ;  /* 0x000000ffff0c7224 */ /* 0x000fc800078e000b */
[----:B------:R-:W-:-:S08]  /*0ce0*/  IMAD.WIDE.U32.X R8, R15, R25, R12, P0 ;  /* 0x000000190f087225 */ /* 0x000fd000000e040c */
.L_x_10:
[----:B------:R-:W0:Y:S01]  /*0cf0*/  LDC.64 R24, c[0x0][0x640] ;  /* 0x00019000ff187b82 */ /* 0x000e220000000a00 */
[-CC-:B------:R-:W-:Y:S01]  /*0d00*/  SHF.R.U64 R28, R8, R0.reuse, R9.reuse ;  /* 0x00000000081c7219 */ /* 0x180fe20000001209 */
[----:B------:R-:W-:Y:S01]  /*0d10*/  IMAD R30, R7, R21, R4 ;  /* 0x00000015071e7224 */ /* 0x000fe200078e0204 */
[----:B------:R-:W-:Y:S01]  /*0d20*/  SHF.R.U32.HI R0, RZ, R0, R9 ;  /* 0x00000000ff007219 */ /* 0x000fe20000011609 */
[----:B------:R-:W-:Y:S01]  /*0d30*/  IMAD.MOV.U32 R21, RZ, RZ, 0x1 ;  /* 0x00000001ff157424 */ /* 0x000fe200078e00ff */
[----:B------:R-:W-:-:S03]  /*0d40*/  IADD3 R5, P0, RZ, -R28, RZ ;  /* 0x8000001cff057210 */ /* 0x000fc60007f1e0ff */
[----:B------:R-:W1:Y:S02]  /*0d50*/  LDC R6, c[0x0][0x618] ;  /* 0x00018600ff067b82 */ /* 0x000e640000000800 */
[----:B------:R-:W-:-:S04]  /*0d60*/  IMAD.X R9, RZ, RZ, ~R0, P0 ;  /* 0x000000ffff097224 */ /* 0x000fc800000e0e00 */
[-C--:B------:R-:W-:Y:S02]  /*0d70*/  IMAD R0, R9, R26.reuse, RZ ;  /* 0x0000001a09007224 */ /* 0x080fe400078e02ff */
[----:B------:R-:W2:Y:S01]  /*0d80*/  LDC R11, c[0x0][0x608] ;  /* 0x00018200ff0b7b82 */ /* 0x000ea20000000800 */
[----:B------:R-:W-:-:S04]  /*0d90*/  IMAD.WIDE.U32 R8, R5, R26, R16 ;  /* 0x0000001a05087225 */ /* 0x000fc800078e0010 */
[----:B------:R-:W-:-:S03]  /*0da0*/  IMAD R5, R5, R27, R0 ;  /* 0x0000001b05057224 */ /* 0x000fc600078e0200 */
[----:B------:R-:W3:Y:S01]  /*0db0*/  LDC R12, c[0x0][0x658] ;  /* 0x00019600ff0c7b82 */ /* 0x000ee20000000800 */
[----:B0-----:R-:W-:Y:S01]  /*0dc0*/  ISETP.NE.U32.AND P0, PT, R24, RZ, PT ;  /* 0x000000ff1800720c */ /* 0x001fe20003f05070 */
[----:B------:R-:W-:Y:S02]  /*0dd0*/  IMAD.IADD R5, R9, 0x1, R5 ;  /* 0x0000000109057824 */ /* 0x000fe400078e0205 */
[----:B------:R-:W-:Y:S01]  /*0de0*/  IMAD.MOV.U32 R9, RZ, RZ, -0x1 ;  /* 0xffffffffff097424 */ /* 0x000fe200078e00ff */
[----:B------:R-:W-:-:S03]  /*0df0*/  ISETP.NE.AND.EX P0, PT, R25, RZ, PT, P0 ;  /* 0x000000ff1900720c */ /* 0x000fc60003f05300 */
[----:B------:R-:W0:Y:S01]  /*0e00*/  LDC R15, c[0x0][0x600] ;  /* 0x00018000ff0f7b82 */ /* 0x000e220000000800 */
[-CC-:B-1----:R-:W-:Y:S02]  /*0e10*/  SHF.R.U64 R13, R8, R6.reuse, R5.reuse ;  /* 0x00000006080d7219 */ /* 0x182fe40000001205 */
[----:B------:R-:W-:-:S05]  /*0e20*/  SHF.R.U32.HI R0, RZ, R6, R5 ;  /* 0x00000006ff007219 */ /* 0x000fca0000011605 */
[----:B------:R-:W1:Y:S01]  /*0e30*/  LDC R14, c[0x0][0x648] ;  /* 0x00019200ff0e7b82 */ /* 0x000e620000000800 */
[-CC-:B--2---:R-:W-:Y:S02]  /*0e40*/  SHF.R.U64 R27, R13, R11.reuse, R0.reuse ;  /* 0x0000000b0d1b7219 */ /* 0x184fe40000001200 */
[----:B------:R-:W-:-:S05]  /*0e50*/  SHF.R.U32.HI R5, RZ, R11, R0 ;  /* 0x0000000bff057219 */ /* 0x000fca0000011600 */
[----:B------:R-:W2:Y:S01]  /*0e60*/  LDC R20, c[0x0][0x638] ;  /* 0x00018e00ff147b82 */ /* 0x000ea20000000800 */
[-CC-:B---3--:R-:W-:Y:S02]  /*0e70*/  SHF.R.U64 R26, R27, R12.reuse, R5.reuse ;  /* 0x0000000c1b1a7219 */ /* 0x188fe40000001205 */
[-C--:B------:R-:W-:Y:S02]  /*0e80*/  SHF.L.U32 R0, R9, R12.reuse, RZ ;  /* 0x0000000c09007219 */ /* 0x080fe400000006ff */
[----:B------:R-:W-:Y:S01]  /*0e90*/  SHF.R.U32.HI R5, RZ, R12, R5 ;  /* 0x0000000cff057219 */ /* 0x000fe20000011605 */
[----:B------:R-:W-:Y:S01]  /*0ea0*/  IMAD.MOV.U32 R4, RZ, RZ, R26 ;  /* 0x000000ffff047224 */ /* 0x000fe200078e001a */
[----:B------:R-:W-:Y:S01]  /*0eb0*/  LOP3.LUT R10, RZ, R0, RZ, 0x33, !PT ;  /* 0x00000000ff0a7212 */ /* 0x000fe200078e33ff */
[----:B------:R-:W3:Y:S01]  /*0ec0*/  LDC R22, c[0x0][0x610] ;  /* 0x00018400ff167b82 */ /* 0x000ee20000000800 */
[----:B------:R-:W-:Y:S05]  /*0ed0*/  @!P0 BRA `(.L_x_11) ;  /* 0x0000000000288947 */ /* 0x000fea0003800000 */
[----:B------:R-:W4:Y:S02]  /*0ee0*/  LDC R9, c[0x0][0x64c] ;  /* 0x00019300ff097b82 */ /* 0x000f240000000800 */
[----:B----4-:R-:W-:-:S05]  /*0ef0*/  IADD3 R9, P0, R26, R9, RZ ;  /* 0x000000091a097210 */ /* 0x010fca0007f1e0ff */
        /* <DEDUP_REMOVED lines=8> */
.L_x_11:
[----:B-1----:R-:W-:Y:S01]  /*0f80*/  SHF.R.U64 R4, R4, R14, R5 ;  /* 0x0000000e04047219 */ /* 0x002fe20000001205 */
[----:B0-----:R-:W-:Y:S01]  /*0f90*/  VIADD R6, R15, 0xffffffff ;  /* 0xffffffff0f067836 */ /* 0x001fe20000000000 */
[----:B------:R-:W-:Y:S02]  /*0fa0*/  SHF.L.U32 R0, R21, R12, RZ ;  /* 0x0000000c15007219 */ /* 0x000fe400000006ff */
[----:B------:R-:W-:Y:S01]  /*0fb0*/  LOP3.LUT R5, R27, R10, RZ, 0xc0, !PT ;  /* 0x0000000a1b057212 */ /* 0x000fe200078ec0ff */
[----:B------:R-:W-:Y:S01]  /*0fc0*/  IMAD.MOV R7, RZ, RZ, -R4 ;  /* 0x000000ffff077224 */ /* 0x000fe200078e0a04 */
[----:B------:R-:W-:Y:S02]  /*0fd0*/  SEL R3, R3, R30, !P1 ;  /* 0x0000001e03037207 */ /* 0x000fe40004800000 */
[----:B------:R-:W-:Y:S01]  /*0fe0*/  LOP3.LUT R6, R13, R6, RZ, 0xc0, !PT ;  /* 0x000000060d067212 */ /* 0x000fe200078ec0ff */
[----:B------:R-:W-:Y:S02]  /*0ff0*/  IMAD R4, R0, R4, R5 ;  /* 0x0000000400047224 */ /* 0x000fe400078e0205 */
[----:B--2---:R-:W-:-:S02]  /*1000*/  IMAD R0, R7, R20, R26 ;  /* 0x0000001407007224 */ /* 0x004fc400078e021a */
[----:B---3--:R-:W-:Y:S02]  /*1010*/  IMAD R3, R4, R22, R3 ;  /* 0x0000001604037224 */ /* 0x008fe400078e0203 */
[----:B------:R-:W-:Y:S02]  /*1020*/  IMAD R154, R0, R15, R6 ;  /* 0x0000000f009a7224 */ /* 0x000fe400078e0206 */
[----:B------:R-:W-:Y:S02]  /*1030*/  IMAD.MOV.U32 R4, RZ, RZ, 0x1 ;  /* 0x00000001ff047424 */ /* 0x000fe400078e00ff */
[----:B------:R-:W-:Y:S01]  /*1040*/  IMAD.MOV.U32 R22, RZ, RZ, R28 ;  /* 0x000000ffff167224 */ /* 0x000fe200078e001c */
[----:B------:R-:W-:Y:S02]  /*1050*/  SEL R153, R154, R3, !P1 ;  /* 0x000000039a997207 */ /* 0x000fe40004800000 */
[----:B------:R-:W-:Y:S02]  /*1060*/  PRMT R0, R4, 0x7610, R0 ;  /* 0x0000761004007816 */ /* 0x000fe40000000000 */
[----:B------:R-:W-:-:S07]  /*1070*/  SEL R154, R3, R154, !P1 ;  /* 0x0000009a039a7207 */ /* 0x000fce0004800000 */
.L_x_9:
[----:B------:R-:W-:-:S08]  /*1080*/  NOP ;  /* 0x0000000000007918 */ /* 0x000fd00000000000 */
[----:B------:R-:W0:Y:S02]  /*1090*/  USETMAXREG.TRY_ALLOC.CTAPOOL UP0, 0xe8 ;  /* 0x000000e8000079c8 */ /* 0x000e240008000600 */
[----:B0-----:R-:W-:-:S13]  /*10a0*/  PLOP3.LUT P0, PT, PT, PT, UP0, 0x80, 0x0 ;  /* 0x000000000000781c */ /* 0x001fda0003f0f008 */
[----:B------:R-:W-:Y:S05]  /*10b0*/  @!P0 BRA `(.L_x_9) ;  /* 0xfffffffc00f08947 */ /* 0x000fea000383ffff */
[----:B------:R-:W-:Y:S01]  /*10c0*/  ULDC.64 UR4, c[0x0][0x598] ;  /* 0x0001660000047ab9 */ /* 0x000fe20000000a00 */
[----:B------:R-:W-:Y:S01]  /*10d0*/  ULDC.64 UR36, c[0x0][0x208] ;  /* 0x0000820000247ab9 */ /* 0x000fe20000000a00 */
[----:B------:R-:W-:-:S04]  /*10e0*/  ISETP.NE.U32.AND P0, PT, RZ, UR4, PT ;  /* 0x00000004ff007c0c */ /* 0x000fc8000bf05070 */
[----:B------:R-:W-:-:S13]  /*10f0*/  ISETP.NE.AND.EX P0, PT, RZ, UR5, PT, P0 ;  /* 0x00000005ff007c0c */ /* 0x000fda000bf05300 */
[----:B------:R-:W-:Y:S05]  /*1100*/  @!P0 BRA `(.L_x_12) ;  /* 0x00000000001c8947 */ /* 0x000fea0003800000 */
[----:B------:R-:W0:Y:S02]  /*1110*/  LDC.64 R4, c[0x0][0x598] ;  /* 0x00016600ff047b82 */ /* 0x000e240000000a00 */
[----:B0-----:R-:W2:Y:S02]  /*1120*/  LDG.E.64 R4, desc[UR36][R4.64] ;  /* 0x0000002404047981 */ /* 0x001ea4000c1e1b00 */
[----:B--2---:R-:W-:-:S04]  /*1130*/  ISETP.NE.U32.AND P0, PT, R4, RZ, PT ;  /* 0x000000ff0400720c */ /* 0x004fc80003f05070 */
[----:B------:R-:W-:-:S13]  /*1140*/  ISETP.NE.AND.EX P0, PT, R5, RZ, PT, P0 ;  /* 0x000000ff0500720c */ /* 0x000fda0003f05300 */
[----:B------:R-:W-:Y:S05]  /*1150*/  @!P0 BRA `(.L_x_12) ;  /* 0x0000000000088947 */ /* 0x000fea0003800000 */
[----:B------:R0:W5:Y:S01]  /*1160*/  LD.E R155, desc[UR36][R4.64] ;  /* 0x00000024049b7980 */ /* 0x000162000c101900 */
[----:B------:R-:W-:Y:S05]  /*1170*/  BRA `(.L_x_13) ;  /* 0x0000000000247947 */ /* 0x000fea0003800000 */
.L_x_12:
[----:B------:R-:W-:Y:S02]  /*1180*/  ULDC.64 UR4, c[0x0][0x588] ;  /* 0x0001620000047ab9 */ /* 0x000fe40000000a00 */
[----:B------:R-:W-:-:S04]  /*1190*/  ISETP.NE.U32.AND P0, PT, RZ, UR4, PT ;  /* 0x00000004ff007c0c */ /* 0x000fc8000bf05070 */
[----:B------:R-:W-:-:S13]  /*11a0*/  ISETP.NE.AND.EX P0, PT, RZ, UR5, PT, P0 ;  /* 0x00000005ff007c0c */ /* 0x000fda000bf05300 */
[----:B------:R-:W-:Y:S05]  /*11b0*/  @!P0 BRA `(.L_x_14) ;  /* 0x00000000000c8947 */ /* 0x000fea0003800000 */
[----:B------:R-:W0:Y:S02]  /*11c0*/  LDC.64 R4, c[0x0][0x588] ;  /* 0x00016200ff047b82 */ /* 0x000e240000000a00 */
[----:B0-----:R1:W5:Y:S01]  /*11d0*/  LDG.E R155, desc[UR36][R4.64] ;  /* 0x00000024049b7981 */ /* 0x001362000c1e1900 */
[----:B------:R-:W-:Y:S05]  /*11e0*/  BRA `(.L_x_13) ;  /* 0x0000000000087947 */ /* 0x000fea0003800000 */
.L_x_14:
[----:B------:R-:W-:Y:S02]  /*11f0*/  ULDC UR4, c[0x0][0x580] ;  /* 0x0001600000047ab9 */ /* 0x000fe40000000800 */
[----:B------:R-:W-:-:S07]  /*1200*/  IMAD.U32 R155, RZ, RZ, UR4 ;  /* 0x00000004ff9b7e24 */ /* 0x000fce000f8e00ff */
.L_x_13:
[----:B------:R-:W-:Y:S02]  /*1210*/  ULDC.64 UR4, c[0x0][0x5a0] ;  /* 0x0001680000047ab9 */ /* 0x000fe40000000a00 */
[----:B------:R-:W-:-:S04]  /*1220*/  ISETP.NE.U32.AND P0, PT, RZ, UR4, PT ;  /* 0x00000004ff007c0c */ /* 0x000fc8000bf05070 */
[----:B------:R-:W-:-:S13]  /*1230*/  ISETP.NE.AND.EX P0, PT, RZ, UR5, PT, P0 ;  /* 0x00000005ff007c0c */ /* 0x000fda000bf05300 */
[----:B------:R-:W-:Y:S05]  /*1240*/  @!P0 BRA `(.L_x_15) ;  /* 0x00000000001c8947 */ /* 0x000fea0003800000 */
[----:B01----:R-:W0:Y:S02]  /*1250*/  LDC.64 R4, c[0x0][0x5a0] ;  /* 0x00016800ff047b82 */ /* 0x003e240000000a00 */
[----:B0-----:R-:W2:Y:S02]  /*1260*/  LDG.E.64 R4, desc[UR36][R4.64] ;  /* 0x0000002404047981 */ /* 0x001ea4000c1e1b00 */
[----:B--2---:R-:W-:-:S04]  /*1270*/  ISETP.NE.U32.AND P0, PT, R4, RZ, PT ;  /* 0x000000ff0400720c */ /* 0x004fc80003f05070 */
[----:B------:R-:W-:-:S13]  /*1280*/  ISETP.NE.AND.EX P0, PT, R5, RZ, PT, P0 ;  /* 0x000000ff0500720c */ /* 0x000fda0003f05300 */
[----:B------:R-:W-:Y:S05]  /*1290*/  @!P0 BRA `(.L_x_15) ;  /* 0x0000000000088947 */ /* 0x000fea0003800000 */
[----:B------:R0:W5:Y:S01]  /*12a0*/  LD.E R156, desc[UR36][R4.64] ;  /* 0x00000024049c7980 */ /* 0x000162000c101900 */
[----:B------:R-:W-:Y:S05]  /*12b0*/  BRA `(.L_x_16) ;  /* 0x0000000000247947 */ /* 0x000fea0003800000 */
.L_x_15:
[----:B------:R-:W-:Y:S02]  /*12c0*/  ULDC.64 UR4, c[0x0][0x590] ;  /* 0x0001640000047ab9 */ /* 0x000fe40000000a00 */
[----:B------:R-:W-:-:S04]  /*12d0*/  ISETP.NE.U32.AND P0, PT, RZ, UR4, PT ;  /* 0x00000004ff007c0c */ /* 0x000fc8000bf05070 */
[----:B------:R-:W-:-:S13]  /*12e0*/  ISETP.NE.AND.EX P0, PT, RZ, UR5, PT, P0 ;  /* 0x00000005ff007c0c */ /* 0x000fda000bf05300 */
[----:B------:R-:W-:Y:S05]  /*12f0*/  @!P0 BRA `(.L_x_17) ;  /* 0x00000000000c8947 */ /* 0x000fea0003800000 */
[----:B------:R-:W2:Y:S02]  /*1300*/  LDC.64 R156, c[0x0][0x590] ;  /* 0x00016400ff9c7b82 */ /* 0x000ea40000000a00 */
[----:B--2---:R2:W5:Y:S01]  /*1310*/  LDG.E R156, desc[UR36][R156.64] ;  /* 0x000000249c9c7981 */ /* 0x004562000c1e1900 */
[----:B------:R-:W-:Y:S05]  /*1320*/  BRA `(.L_x_16) ;  /* 0x0000000000087947 */ /* 0x000fea0003800000 */
.L_x_17:
[----:B------:R-:W-:Y:S02]  /*1330*/  ULDC UR4, c[0x0][0x584] ;  /* 0x0001610000047ab9 */ /* 0x000fe40000000800 */
[----:B------:R-:W-:-:S07]  /*1340*/  IMAD.U32 R156, RZ, RZ, UR4 ;  /* 0x00000004ff9c7e24 */ /* 0x000fce000f8e00ff */
.L_x_16:
[----:B------:R-:W-:-:S13]  /*1350*/  LOP3.LUT P0, RZ, R0, 0xff, RZ, 0xc0, !PT ;  /* 0x000000ff00ff7812 */ /* 0x000fda000780c0ff */
[----:B------:R-:W-:Y:S05]  /*1360*/  @!P0 EXIT ;  /* 0x000000000000894d */ /* 0x000fea0003800000 */
[----:B------:R-:W-:Y:S01]  /*1370*/  ULDC UR4, c[0x0][0x28c] ;  /* 0x0000a30000047ab9 */ /* 0x000fe20000000800 */
[----:B------:R-:W-:Y:S01]  /*1380*/  UMOV UR38, URZ ;  /* 0x0000003f00267c82 */ /* 0x000fe20008000000 */
[----:B------:R-:W-:Y:S01]  /*1390*/  UIADD3 UR4, UR4, 0x1f, URZ ;  /* 0x0000001f04047890 */ /* 0x000fe2000fffe03f */
[----:B------:R-:W-:-:S03]  /*13a0*/  UMOV UR39, URZ ;  /* 0x0000003f00277c82 */ /* 0x000fc60008000000 */
[----:B------:R-:W-:-:S04]  /*13b0*/  USHF.R.S32.HI UR5, URZ, 0x1f, UR4 ;  /* 0x0000001f3f057899 */ /* 0x000fc80008011404 */
[----:B------:R-:W-:-:S04]  /*13c0*/  ULEA.HI UR5, UR5, UR4, URZ, 0x5 ;  /* 0x0000000405057291 */ /* 0x000fc8000f8f283f */
[----:B------:R-:W-:-:S12]  /*13d0*/  USHF.R.S32.HI UR40, URZ, 0x5, UR5 ;  /* 0x000000053f287899 */ /* 0x000fd80008011405 */
.L_x_297:
[----:B------:R-:W-:Y:S01]  /*13e0*/  LOP3.LUT R0, R18, 0x80, RZ, 0xc0, !PT ;  /* 0x0000008012007812 */ /* 0x000fe200078ec0ff */
[----:B------:R-:W3:Y:S01]  /*13f0*/  S2UR UR7, SR_CgaCtaId ;  /* 0x00000000000779c3 */ /* 0x000ee20000008800 */
[----:B------:R-:W-:Y:S02]  /*1400*/  UMOV UR6, 0x400 ;  /* 0x0000040000067882 */ /* 0x000fe40000000000 */
[----:B------:R-:W-:-:S06]  /*1410*/  SHF.R.U32.HI R0, RZ, 0x7, R0 ;  /* 0x00000007ff007819 */ /* 0x000fcc0000011600 */
[----:B----4-:R-:W4:Y:S01]  /*1420*/  SHFL.IDX PT, R0, R0, RZ, 0x1f ;  /* 0x00001fff00007589 */ /* 0x010f2200000e0000 */
[----:B---3--:R-:W-:Y:S01]  /*1430*/  ULEA UR6, UR7, UR6, 0x18 ;  /* 0x0000000607067291 */ /* 0x008fe2000f8ec03f */
[----:B----4-:R-:W-:-:S13]  /*1440*/  R2UR UR4, R0 ;  /* 0x00000000000472ca */ /* 0x010fda00000e0000 */
[----:B------:R-:W-:-:S04]  /*1450*/  ULEA.HI UR5, UR4, UR4, URZ, 0x1 ;  /* 0x0000000404057291 */ /* 0x000fc8000f8f083f */
[----:B------:R-:W-:-:S04]  /*1460*/  ULOP3.LUT UR5, UR5, 0x1ffffe, URZ, 0xc0, !UPT ;  /* 0x001ffffe05057892 */ /* 0x000fc8000f8ec03f */
[----:B------:R-:W-:-:S03]  /*1470*/  UIADD3 UR5, UR4, -UR5, URZ ;  /* 0x8000000504057290 */ /* 0x000fc6000fffe03f */
[----:B------:R-:W-:Y:S01]  /*1480*/  ULDC UR4, c[0x0][0x28c] ;  /* 0x0000a30000047ab9 */ /* 0x000fe20000000800 */
[----:B------:R-:W-:Y:S01]  /*1490*/  ULEA UR5, UR5, UR6, 0xb ;  /* 0x0000000605057291 */ /* 0x000fe2000f8e583f */
[----:B------:R-:W-:-:S03]  /*14a0*/  ISETP.LT.AND P0, PT, RZ, UR4, PT ;  /* 0x00000004ff007c0c */ /* 0x000fc6000bf01270 */
[----:B------:R-:W-:-:S04]  /*14b0*/  UIADD3 UR5, UR5, 0x200, URZ ;  /* 0x0000020005057890 */ /* 0x000fc8000fffe03f */
[----:B------:R-:W-:-:S04]  /*14c0*/  USHF.R.U32.HI UR5, URZ, 0x4, UR5 ;  /* 0x000000043f057899 */ /* 0x000fc80008011605 */
[----:B------:R-:W-:-:S04]  /*14d0*/  ULOP3.LUT UR5, UR5, 0x3fff, URZ, 0xc0, !UPT ;  /* 0x00003fff05057892 */ /* 0x000fc8000f8ec03f */
[----:B------:R-:W-:Y:S01]  /*14e0*/  ULOP3.LUT UR41, UR5, 0x10000, URZ, 0xfc, !UPT ;  /* 0x0001000005297892 */ /* 0x000fe2000f8efc3f */
[----:B01----:R-:W-:Y:S11]  /*14f0*/  @P0 BRA `(.L_x_18) ;  /* 0x0000000000400947 */ /* 0x003ff60003800000 */
[----:B------:R-:W-:Y:S01]  /*1500*/  MOV R0, 0x0 ;  /* 0x0000000000007802 */ /* 0x000fe20000000f00 */
[----:B------:R-:W-:Y:S01]  /*1510*/  ULDC.64 UR4, c[0x4][0x68] ;  /* 0x01001a0000047ab9 */ /* 0x000fe20000000a00 */
[----:B------:R-:W-:Y:S01]  /*1520*/  ULDC.64 UR6, c[0x4][0x8] ;  /* 0x0100020000067ab9 */ /* 0x000fe20000000a00 */
[----:B01----:R-:W-:Y:S01]  /*1530*/  IMAD.U32 R4, RZ, RZ, UR4 ;  /* 0x00000004ff047e24 */ /* 0x003fe2000f8e00ff */
[----:B------:R0:W1:Y:S01]  /*1540*/  LDC.64 R14, c[0x4][R0] ;  /* 0x01000000000e7b82 */ /* 0x0000620000000a00 */
[----:B------:R-:W-:Y:S01]  /*1550*/  IMAD.U32 R5, RZ, RZ, UR5 ;  /* 0x00000005ff057e24 */ /* 0x000fe2000f8e00ff */
[----:B------:R-:W-:Y:S01]  /*1560*/  ULDC.64 UR4, c[0x4][0x70] ;  /* 0x01001c0000047ab9 */ /* 0x000fe20000000a00 */
[----:B------:R-:W-:Y:S02]  /*1570*/  IMAD.U32 R10, RZ, RZ, UR6 ;  /* 0x00000006ff0a7e24 */ /* 0x000fe4000f8e00ff */
[----:B------:R-:W-:Y:S02]  /*1580*/  IMAD.U32 R6, RZ, RZ, UR4 ;  /* 0x00000004ff067e24 */ /* 0x000fe4000f8e00ff */
[----:B------:R-:W-:-:S02]  /*1590*/  IMAD.U32 R7, RZ, RZ, UR5 ;  /* 0x00000005ff077e24 */ /* 0x000fc4000f8e00ff */
[----:B------:R-:W-:Y:S02]  /*15a0*/  IMAD.U32 R11, RZ, RZ, UR7 ;  /* 0x00000007ff0b7e24 */ /* 0x000fe4000f8e00ff */
[----:B------:R-:W-:Y:S02]  /*15b0*/  IMAD.MOV.U32 R8, RZ, RZ, 0x1e1 ;  /* 0x000001e1ff087424 */ /* 0x000fe400078e00ff */
[----:B------:R-:W-:Y:S02]  /*15c0*/  IMAD.MOV.U32 R12, RZ, RZ, 0x1 ;  /* 0x00000001ff0c7424 */ /* 0x000fe400078e00ff */
[----:B0-----:R-:W-:-:S07]  /*15d0*/  IMAD.MOV.U32 R13, RZ, RZ, RZ ;  /* 0x000000ffff0d7224 */ /* 0x001fce00078e00ff */
[----:B------:R-:W-:-:S07]  /*15e0*/  LEPC R20, `(.L_x_18) ;  /* 0x000000001014794e */ /* 0x000fce0000000000 */
[----:B-12--5:R-:W-:Y:S05]  /*15f0*/  CALL.ABS.NOINC R14 ;  /* 0x000000000e007343 */ /* 0x026fea0003c00000 */
.L_x_18:
[----:B------:R-:W-:-:S04]  /*1600*/  LOP3.LUT R0, R19, 0x1, RZ, 0xfc, !PT ;  /* 0x0000000113007812 */ /* 0x000fc800078efcff */
[----:B------:R-:W-:-:S13]  /*1610*/  ISETP.NE.AND P0, PT, R0, 0x3, PT ;  /* 0x000000030000780c */ /* 0x000fda0003f05270 */
[----:B------:R-:W-:Y:S05]  /*1620*/  @!P0 BRA `(.L_x_19) ;  /* 0x0000000000048947 */ /* 0x000fea0003800000 */
[----:B------:R-:W-:Y:S01]  /*1630*/  BPT.TRAP 0x1 ;  /* 0x000000040000795c */ /* 0x000fe20000300000 */
.L_x_19:
[----:B------:R-:W3:Y:S01]  /*1640*/  S2UR UR5, SR_CgaCtaId ;  /* 0x00000000000579c3 */ /* 0x000ee20000008800 */
[----:B------:R-:W-:Y:S01]  /*1650*/  UMOV UR4, 0x400 ;  /* 0x0000040000047882 */ /* 0x000fe20000000000 */
[----:B------:R-:W-:Y:S02]  /*1660*/  IMAD.U32 R0, RZ, RZ, UR38 ;  /* 0x00000026ff007e24 */ /* 0x000fe4000f8e00ff */
[----:B------:R-:W-:-:S03]  /*1670*/  IMAD.U32 R3, RZ, RZ, UR39 ;  /* 0x00000027ff037e24 */ /* 0x000fc6000f8e00ff */
[----:B------:R-:W-:Y:S01]  /*1680*/  SHF.L.U32 R0, R0, 0x1f, RZ ;  /* 0x0000001f00007819 */ /* 0x000fe200000006ff */
[----:B---3--:R-:W-:-:S06]  /*1690*/  ULEA UR4, UR5, UR4, 0x18 ;  /* 0x0000000405047291 */ /* 0x008fcc000f8ec03f */
[----:B------:R-:W-:-:S04]  /*16a0*/  IMAD.U32 R6, RZ, RZ, UR4 ;  /* 0x00000004ff067e24 */ /* 0x000fc8000f8e00ff */
[----:B------:R-:W-:-:S04]  /*16b0*/  IMAD R3, R3, 0x8, R6 ;  /* 0x0000000803037824 */ /* 0x000fc800078e0206 */
[----:B------:R3:W4:Y:S01]  /*16c0*/  SYNCS.PHASECHK.TRANS64.TRYWAIT P1, [R3+URZ], R0 ;  /* 0x00000000030075a7 */ /* 0x000722000802017f */
[----:B------:R-:W-:Y:S05]  /*16d0*/  @!P0 BRA `(.L_x_20) ;  /* 0x0000000000048947 */ /* 0x000fea0003800000 */
[----:B------:R-:W-:Y:S01]  /*16e0*/  BPT.TRAP 0x1 ;  /* 0x000000040000795c */ /* 0x000fe20000300000 */
.L_x_20:
[----:B----4-:R-:W-:Y:S05]  /*16f0*/  @P1 BRA `(.L_x_21) ;  /* 0x0000000000081947 */ /* 0x010fea0003800000 */
[----:B------:R-:W4:Y:S02]  /*1700*/  SYNCS.PHASECHK.TRANS64.TRYWAIT P1, [R3+URZ], R0 ;  /* 0x00000000030075a7 */ /* 0x000f24000802017f */
[----:B----4-:R-:W-:Y:S05]  /*1710*/  @!P1 BRA `(.L_x_22) ;  /* 0x0000009000789947 */ /* 0x010fea0003800000 */
.L_x_21:
[----:B------:R-:W-:-:S04]  /*1720*/  UISETP.LT.AND UP0, UPT, UR40, 0x1, UPT ;  /* 0x000000012800788c */ /* 0x000fc8000bf01270 */
[----:B------:R-:W-:-:S06]  /*1730*/  USEL UR4, UR40, 0x1, UP0 ;  /* 0x0000000128047887 */ /* 0x000fcc0008000000 */
[----:B---34-:R-:W-:Y:S01]  /*1740*/  IMAD.U32 R0, RZ, RZ, UR4 ;  /* 0x00000004ff007e24 */ /* 0x018fe2000f8e00ff */
[----:B------:R-:W-:Y:S05]  /*1750*/  WARPSYNC.ALL ;  /* 0x0000000000007948 */ /* 0x000fea0003800000 */
[----:B------:R-:W-:-:S04]  /*1760*/  IADD3 R0, -R0, UR40, RZ ;  /* 0x0000002800007c10 */ /* 0x000fc8000fffe1ff */
[----:B------:R-:W-:Y:S02]  /*1770*/  ISETP.GE.AND P1, PT, R0, 0x1, PT ;  /* 0x000000010000780c */ /* 0x000fe40003f26270 */
[----:B------:R-:W-:Y:S01]  /*1780*/  R2UR UR4, R6 ;  /* 0x00000000060472ca */ /* 0x000fe200000e0000 */
[----:B------:R-:W-:Y:S01]  /*1790*/  WARPGROUP.ARRIVE ;  /* 0x00000000000079c5 */ /* 0x000fe20000000000 */
[----:B------:R-:W-:Y:S01]  /*17a0*/  UMOV UR5, 0xc0000010 ;  /* 0xc000001000057882 */ /* 0x000fe20000000000 */
[----:B------:R-:W-:-:S10]  /*17b0*/  UMOV UR7, 0xc0000010 ;  /* 0xc000001000077882 */ /* 0x000fd40000000000 */
[----:B------:R-:W-:-:S04]  /*17c0*/  UIADD3 UR4, UR4, 0x24200, URZ ;  /* 0x0002420004047890 */ /* 0x000fc8000fffe03f */
[----:B------:R-:W-:-:S04]  /*17d0*/  USHF.R.U32.HI UR4, URZ, 0x4, UR4 ;  /* 0x000000043f047899 */ /* 0x000fc80008011604 */
[----:B------:R-:W-:-:S04]  /*17e0*/  ULOP3.LUT UR4, UR4, 0x3fff, URZ, 0xc0, !UPT ;  /* 0x00003fff04047892 */ /* 0x000fc8000f8ec03f */
[----:B------:R-:W-:Y:S02]  /*17f0*/  ULOP3.LUT UR9, UR4, 0x10000, URZ, 0xfc, !UPT ;  /* 0x0001000004097892 */ /* 0x000fe4000f8efc3f */
[----:B------:R-:W-:Y:S02]  /*1800*/  ULEA UR4, UR39, UR41, 0x9 ;  /* 0x0000002927047291 */ /* 0x000fe4000f8e483f */
[----:B------:R-:W-:-:S09]  /*1810*/  ULEA UR6, UR39, UR9, 0x8 ;  /* 0x0000000927067291 */ /* 0x000fd2000f8e403f */
[----:B------:R-:W-:Y:S01]  /*1820*/  IGMMA.64x128x32.S8.S8 R88, gdesc[UR4], RZ, !UPT, gsb0 ;  /* 0x03600000045879f1 */ /* 0x000fe2000c0410ff */
[----:B------:R-:W-:Y:S01]  /*1830*/  UIADD3 UR4, UR4, 0x100, URZ ;  /* 0x0000010004047890 */ /* 0x000fe2000fffe03f */
[----:B------:R-:W-:Y:S01]  /*1840*/  UMOV UR5, 0xc0000010 ;  /* 0xc000001000057882 */ /* 0x000fe20000000000 */
[----:B------:R-:W-:Y:S02]  /*1850*/  WARPGROUP.DEPBAR.LE gsb0, 0x0 ;  /* 0x00008000000079c5 */ /* 0x000fe40000010000 */
[----:B------:R-:W-:-:S06]  /*1860*/  WARPGROUP.ARRIVE ;  /* 0x00000000000079c5 */ /* 0x000fcc0000000000 */
[----:B------:R-:W-:Y:S03]  /*1870*/  IGMMA.64x128x32.S8.S8 R24, gdesc[UR4], RZ, !UPT, gsb0 ;  /* 0x03600000041879f1 */ /* 0x000fe6000c0410ff */
[----:B------:R-:W-:Y:S02]  /*1880*/  WARPGROUP.DEPBAR.LE gsb0, 0x0 ;  /* 0x00008000000079c5 */ /* 0x000fe40000010000 */
[----:B------:R-:W-:Y:S05]  /*1890*/  @!P1 BRA `(.L_x_23) ;  /* 0x0000000000dc9947 */ /* 0x000fea0003800000 */
[----:B------:R-:W-:Y:S02]  /*18a0*/  UIADD3 UR4, UR39, 0x1, URZ ;  /* 0x0000000127047890 */ /* 0x000fe4000fffe03f */
[----:B------:R-:W-:Y:S02]  /*18b0*/  IMAD.U32 R3, RZ, RZ, UR39 ;  /* 0x00000027ff037e24 */ /* 0x000fe4000f8e00ff */
[----:B------:R-:W-:-:S04]  /*18c0*/  UISETP.NE.AND UP0, UPT, UR4, 0x12, UPT ;  /* 0x000000120400788c */ /* 0x000fc8000bf05270 */
[----:B------:R-:W-:Y:S02]  /*18d0*/  USEL UR5, URZ, 0x1, UP0 ;  /* 0x000000013f057887 */ /* 0x000fe40008000000 */
[----:B------:R-:W-:Y:S02]  /*18e0*/  USEL UR8, UR4, URZ, UP0 ;  /* 0x0000003f04087287 */ /* 0x000fe40008000000 */
[----:B------:R-:W-:-:S06]  /*18f0*/  ULOP3.LUT UR5, UR38, UR5, URZ, 0x3c, !UPT ;  /* 0x0000000526057292 */ /* 0x000fcc000f8e3c3f */
[----:B------:R-:W-:-:S07]  /*1900*/  IMAD.U32 R7, RZ, RZ, UR5 ;  /* 0x00000005ff077e24 */ /* 0x000fce000f8e00ff */
.L_x_30:
[----:B------:R-:W-:Y:S05]  /*1910*/  @!P0 BRA `(.L_x_24) ;  /* 0x0000000000048947 */ /* 0x000fea0003800000 */
[----:B------:R-:W-:Y:S01]  /*1920*/  BPT.TRAP 0x1 ;  /* 0x000000040000795c */ /* 0x000fe20000300000 */
.L_x_24:
[----:B------:R-:W3:Y:S01]  /*1930*/  S2UR UR5, SR_CgaCtaId ;  /* 0x00000000000579c3 */ /* 0x000ee20000008800 */
[----:B------:R-:W-:Y:S01]  /*1940*/  UMOV UR4, 0x400 ;  /* 0x0000040000047882 */ /* 0x000fe20000000000 */
[----:B01----:R-:W-:Y:S01]  /*1950*/  IMAD.U32 R5, RZ, RZ, UR8 ;  /* 0x00000008ff057e24 */ /* 0x003fe2000f8e00ff */
[----:B------:R-:W-:Y:S01]  /*1960*/  SHF.L.U32 R4, R7, 0x1f, RZ ;  /* 0x0000001f07047819 */ /* 0x000fe200000006ff */
[----:B---3--:R-:W-:-:S06]  /*1970*/  ULEA UR4, UR5, UR4, 0x18 ;  /* 0x0000000405047291 */ /* 0x008fcc000f8ec03f */
[----:B------:R-:W-:-:S04]  /*1980*/  IMAD.U32 R6, RZ, RZ, UR4 ;  /* 0x00000004ff067e24 */ /* 0x000fc8000f8e00ff */
[----:B------:R-:W-:-:S04]  /*1990*/  IMAD R5, R5, 0x8, R6 ;  /* 0x0000000805057824 */ /* 0x000fc800078e0206 */
[----:B------:R0:W1:Y:S01]  /*19a0*/  SYNCS.PHASECHK.TRANS64.TRYWAIT P1, [R5+URZ], R4 ;  /* 0x00000004050075a7 */ /* 0x000062000802017f */
[----:B------:R-:W-:Y:S05]  /*19b0*/  @!P0 BRA `(.L_x_25) ;  /* 0x0000000000048947 */ /* 0x000fea0003800000 */
[----:B------:R-:W-:Y:S01]  /*19c0*/  BPT.TRAP 0x1 ;  /* 0x000000040000795c */ /* 0x000fe20000300000 */
.L_x_25:
[----:B-1----:R-:W-:Y:S05]  /*19d0*/  @P1 BRA `(.L_x_26) ;  /* 0x0000000000081947 */ /* 0x002fea0003800000 */
[----:B------:R-:W1:Y:S02]  /*19e0*/  SYNCS.PHASECHK.TRANS64.TRYWAIT P1, [R5+URZ], R4 ;  /* 0x00000004050075a7 */ /* 0x000e64000802017f */
[----:B-1----:R-:W-:Y:S05]  /*19f0*/  @!P1 BRA `(.L_x_27) ;  /* 0x0000008c00d49947 */ /* 0x002fea0003800000 */
.L_x_26:
[----:B------:R-:W-:Y:S01]  /*1a00*/  ULEA UR4, UR8, UR41, 0x9 ;  /* 0x0000002908047291 */ /* 0x000fe2000f8e483f */
[----:B------:R-:W-:Y:S01]  /*1a10*/  WARPGROUP.ARRIVE ;  /* 0x00000000000079c5 */ /* 0x000fe20000000000 */
[----:B------:R-:W-:Y:S01]  /*1a20*/  ULEA UR6, UR8, UR9, 0x8 ;  /* 0x0000000908067291 */ /* 0x000fe2000f8e403f */
[----:B------:R-:W-:Y:S01]  /*1a30*/  UMOV UR5, 0xc0000010 ;  /* 0xc000001000057882 */ /* 0x000fe20000000000 */
[----:B------:R-:W-:-:S07]  /*1a40*/  UMOV UR7, 0xc0000010 ;  /* 0xc000001000077882 */ /* 0x000fce0000000000 */
[----:B------:R-:W-:Y:S01]  /*1a50*/  IGMMA.64x128x32.S8.S8 R88, gdesc[UR4], R88, gsb0 ;  /* 0x03600000045879f1 */ /* 0x000fe20008041058 */
[----:B------:R-:W-:Y:S01]  /*1a60*/  UIADD3 UR4, UR4, 0x100, URZ ;  /* 0x0000010004047890 */ /* 0x000fe2000fffe03f */
[----:B------:R-:W-:Y:S01]  /*1a70*/  UMOV UR5, 0xc0000010 ;  /* 0xc000001000057882 */ /* 0x000fe20000000000 */
[----:B------:R-:W-:Y:S02]  /*1a80*/  WARPGROUP.DEPBAR.LE gsb0, 0x0 ;  /* 0x00008000000079c5 */ /* 0x000fe40000010000 */
[----:B------:R-:W-:-:S06]  /*1a90*/  WARPGROUP.ARRIVE ;  /* 0x00000000000079c5 */ /* 0x000fcc0000000000 */
[----:B------:R-:W-:Y:S03]  /*1aa0*/  IGMMA.64x128x32.S8.S8 R24, gdesc[UR4], R24, gsb0 ;  /* 0x03600000041879f1 */ /* 0x000fe60008041018 */
[----:B------:R-:W-:Y:S02]  /*1ab0*/  WARPGROUP.DEPBAR.LE gsb0, 0x0 ;  /* 0x00008000000079c5 */ /* 0x000fe40000010000 */
[----:B------:R-:W-:Y:S05]  /*1ac0*/  @!P0 BRA `(.L_x_28) ;  /* 0x0000000000048947 */ /* 0x000fea0003800000 */
[----:B------:R-:W-:Y:S01]  /*1ad0*/  BPT.TRAP 0x1 ;  /* 0x000000040000795c */ /* 0x000fe20000300000 */
.L_x_28:
[----:B------:R-:W-:-:S13]  /*1ae0*/  ISETP.NE.AND P1, PT, R23, RZ, PT ;  /* 0x000000ff1700720c */ /* 0x000fda0003f25270 */
[----:B01----:R-:W-:-:S04]  /*1af0*/  @P1 IMAD R4, R3, 0x8, R6 ;  /* 0x0000000803041824 */ /* 0x003fc800078e0206 */
[----:B------:R-:W-:-:S05]  /*1b00*/  @P1 VIADD R5, R4, 0x90 ;  /* 0x0000009004051836 */ /* 0x000fca0000000000 */
[----:B------:R-:W-:-:S04]  /*1b10*/  @P1 PRMT R5, R152, 0x654, R5 ;  /* 0x0000065498051816 */ /* 0x000fc80000000005 */
[----:B------:R0:W-:Y:S01]  /*1b20*/  @P1 SYNCS.ARRIVE.TRANS64.RED.A1T0 RZ, [R5+URZ], RZ ;  /* 0x000000ff05ff19a7 */ /* 0x0001e2000810043f */
[----:B------:R-:W-:-:S13]  /*1b30*/  ISETP.GT.U32.AND P1, PT, R19, 0x1, PT ;  /* 0x000000011300780c */ /* 0x000fda0003f24070 */
[----:B0-----:R-:W-:Y:S05]  /*1b40*/  @P1 BRA `(.L_x_29) ;  /* 0x0000000000041947 */ /* 0x001fea0003800000 */
[----:B------:R-:W-:Y:S01]  /*1b50*/  BPT.TRAP 0x1 ;  /* 0x000000040000795c */ /* 0x000fe20000300000 */
.L_x_29:
[----:B------:R-:W-:Y:S01]  /*1b60*/  UIADD3 UR8, UR8, 0x1, URZ ;  /* 0x0000000108087890 */ /* 0x000fe2000fffe03f */
[C---:B------:R-:W-:Y:S01]  /*1b70*/  ISETP.GT.AND P2, PT, R0.reuse, 0x1, PT ;  /* 0x000000010000780c */ /* 0x040fe20003f44270 */
[----:B------:R-:W-:Y:S02]  /*1b80*/  VIADD R3, R3, 0x1 ;  /* 0x0000000103037836 */ /* 0x000fe40000000000 */
[----:B------:R-:W-:Y:S01]  /*1b90*/  UISETP.NE.AND UP0, UPT, UR8, 0x12, UPT ;  /* 0x000000120800788c */ /* 0x000fe2000bf05270 */
[----:B------:R-:W-:Y:S02]  /*1ba0*/  VIADD R0, R0, 0xffffffff ;  /* 0xffffffff00007836 */ /* 0x000fe40000000000 */
[C---:B------:R-:W-:Y:S01]  /*1bb0*/  ISETP.NE.AND P1, PT, R3.reuse, 0x12, PT ;  /* 0x000000120300780c */ /* 0x040fe20003f25270 */
[----:B------:R-:W-:Y:S02]  /*1bc0*/  USEL UR4, URZ, 0x1, UP0 ;  /* 0x000000013f047887 */ /* 0x000fe40008000000 */
[----:B------:R-:W-:Y:S01]  /*1bd0*/  USEL UR8, UR8, URZ, UP0 ;  /* 0x0000003f08087287 */ /* 0x000fe20008000000 */
[----:B------:R-:W-:-:S03]  /*1be0*/  SEL R3, R3, RZ, P1 ;  /* 0x000000ff03037207 */ /* 0x000fc60000800000 */
[----:B------:R-:W-:Y:S01]  /*1bf0*/  LOP3.LUT R7, R7, UR4, RZ, 0x3c, !PT ;  /* 0x0000000407077c12 */ /* 0x000fe2000f8e3cff */
[----:B------:R-:W-:Y:S07]  /*1c00*/  @P2 BRA `(.L_x_30) ;  /* 0xfffffffc00402947 */ /* 0x000fee000383ffff */
.L_x_23:
[----:B------:R-:W3:Y:S02]  /*1c10*/  LDC R0, c[0x0][0x28c] ;  /* 0x0000a300ff007b82 */ /* 0x000ee40000000800 */
[----:B---3--:R-:W-:-:S13]  /*1c20*/  ISETP.GE.AND P1, PT, R0, 0x1, PT ;  /* 0x000000010000780c */ /* 0x008fda0003f26270 */
[----:B------:R-:W-:Y:S05]  /*1c30*/  @!P1 BRA `(.L_x_31) ;  /* 0x0000000000509947 */ /* 0x000fea0003800000 */
[----:B------:R-:W-:Y:S05]  /*1c40*/  @!P0 BRA `(.L_x_32) ;  /* 0x0000000000048947 */ /* 0x000fea0003800000 */
[----:B------:R-:W-:Y:S01]  /*1c50*/  BPT.TRAP 0x1 ;  /* 0x000000040000795c */ /* 0x000fe20000300000 */
.L_x_32:
[----:B------:R-:W-:Y:S01]  /*1c60*/  ISETP.NE.AND P0, PT, R23, RZ, PT ;  /* 0x000000ff1700720c */ /* 0x000fe20003f05270 */
[----:B------:R-:W-:Y:S01]  /*1c70*/  BSSY B0, `(.L_x_33) ;  /* 0x000000e000007945 */ /* 0x000fe20003800000 */
[----:B------:R-:W-:-:S11]  /*1c80*/  ISETP.GT.U32.AND P1, PT, R19, 0x1, PT ;  /* 0x000000011300780c */ /* 0x000fd60003f24070 */
[----:B------:R-:W-:Y:S05]  /*1c90*/  @!P0 BRA `(.L_x_34) ;  /* 0x00000000002c8947 */ /* 0x000fea0003800000 */
[----:B------:R-:W-:-:S04]  /*1ca0*/  UISETP.LT.AND UP0, UPT, UR40, 0x1, UPT ;  /* 0x000000012800788c */ /* 0x000fc8000bf01270 */
[----:B------:R-:W-:-:S04]  /*1cb0*/  USEL UR6, UR40, 0x1, UP0 ;  /* 0x0000000128067887 */ /* 0x000fc80008000000 */
[----:B------:R-:W-:-:S04]  /*1cc0*/  UIADD3 UR6, UR39, UR40, -UR6 ;  /* 0x0000002827067290 */ /* 0x000fc8000fffe806 */
[----:B------:R-:W-:-:S04]  /*1cd0*/  UIMAD.WIDE.U32 UR4, UR6, 0x38e38e39, URZ ;  /* 0x38e38e39060478a5 */ /* 0x000fc8000f8e003f */
[----:B------:R-:W-:-:S04]  /*1ce0*/  USHF.R.U32.HI UR4, URZ, 0x2, UR5 ;  /* 0x000000023f047899 */ /* 0x000fc80008011605 */
[----:B------:R-:W-:-:S06]  /*1cf0*/  UIMAD UR6, UR4, -0x12, UR6 ;  /* 0xffffffee040678a4 */ /* 0x000fcc000f8e0206 */
[----:B------:R-:W-:-:S04]  /*1d00*/  IMAD.U32 R3, RZ, RZ, UR6 ;  /* 0x00000006ff037e24 */ /* 0x000fc8000f8e00ff */
[----:B------:R-:W-:-:S04]  /*1d10*/  IMAD R0, R3, 0x8, R6 ;  /* 0x0000000803007824 */ /* 0x000fc800078e0206 */
[----:B------:R-:W-:-:S05]  /*1d20*/  VIADD R3, R0, 0x90 ;  /* 0x0000009000037836 */ /* 0x000fca0000000000 */
[----:B------:R-:W-:-:S04]  /*1d30*/  PRMT R3, R152, 0x654, R3 ;  /* 0x0000065498037816 */ /* 0x000fc80000000003 */
[----:B------:R3:W-:Y:S03]  /*1d40*/  SYNCS.ARRIVE.TRANS64.RED.A1T0 RZ, [R3+URZ], RZ ;  /* 0x000000ff03ff79a7 */ /* 0x0007e6000810043f */
.L_x_34:
[----:B------:R-:W-:Y:S05]  /*1d50*/  BSYNC B0 ;  /* 0x0000000000007941 */ /* 0x000fea0003800000 */
.L_x_33:
[----:B------:R-:W-:Y:S05]  /*1d60*/  @P1 BRA `(.L_x_31) ;  /* 0x0000000000041947 */ /* 0x000fea0003800000 */
[----:B------:R-:W-:Y:S01]  /*1d70*/  BPT.TRAP 0x1 ;  /* 0x000000040000795c */ /* 0x000fe20000300000 */
.L_x_31:
[----:B------:R-:W4:Y:S01]  /*1d80*/  LDC R6, c[0x0][0x288] ;  /* 0x0000a200ff067b82 */ /* 0x000f220000000800 */
[----:B------:R-:W-:Y:S01]  /*1d90*/  IMAD.SHL.U32 R9, R153, 0x80, RZ ;  /* 0x0000008099097824 */ /* 0x000fe200078e00ff */
[--C-:B------:R-:W-:Y:S01]  /*1da0*/  SHF.R.U32.HI R0, RZ, 0x2, R18.reuse ;  /* 0x00000002ff007819 */ /* 0x100fe20000011612 */
[----:B------:R-:W-:Y:S01]  /*1db0*/  UIADD3 UR39, UR40, UR39, URZ ;  /* 0x0000002728277290 */ /* 0x000fe2000fffe03f */
[----:B01----:R-:W-:Y:S01]  /*1dc0*/  SHF.R.U32.HI R5, RZ, 0x7, R18 ;  /* 0x00000007ff057819 */ /* 0x003fe20000011612 */
[----:B------:R-:W-:Y:S01]  /*1dd0*/  IMAD.SHL.U32 R11, R154, 0x100, RZ ;  /* 0x000001009a0b7824 */ /* 0x000fe200078e00ff */
[----:B------:R-:W-:Y:S01]  /*1de0*/  LOP3.LUT R4, R18, 0x60, RZ, 0xc0, !PT ;  /* 0x0000006012047812 */ /* 0x000fe200078ec0ff */
[----:B------:R-:W-:Y:S01]  /*1df0*/  UISETP.GT.U32.AND UP0, UPT, UR39, 0x11, UPT ;  /* 0x000000112700788c */ /* 0x000fe2000bf04070 */
[----:B---3--:R-:W-:Y:S01]  /*1e00*/  LOP3.LUT R3, R0, 0x7, RZ, 0xc0, !PT ;  /* 0x0000000700037812 */ /* 0x008fe200078ec0ff */
[----:B------:R-:W-:Y:S01]  /*1e10*/  IMAD.SHL.U32 R14, R18, 0x2, RZ ;  /* 0x00000002120e7824 */ /* 0x000fe200078e00ff */
[----:B------:R-:W-:Y:S01]  /*1e20*/  LOP3.LUT R0, R5, 0x1, RZ, 0xc0, !PT ;  /* 0x0000000105007812 */ /* 0x000fe200078ec0ff */
[----:B------:R-:W-:Y:S01]  /*1e30*/  ULDC UR7, c[0x0][0x284] ;  /* 0x0000a10000077ab9 */ /* 0x000fe20000000800 */
[----:B------:R-:W-:Y:S01]  /*1e40*/  SHF.R.U32.HI R8, RZ, 0x1, R4 ;  /* 0x00000001ff087819 */ /* 0x000fe20000011604 */
[----:B------:R-:W-:Y:S01]  /*1e50*/  UISETP.LT.U32.AND UP0, UPT, UR40, 0x12, UP0 ;  /* 0x000000122800788c */ /* 0x000fe20008701070 */
[----:B------:R-:W-:Y:S01]  /*1e60*/  SHF.R.S32.HI R162, RZ, 0x1f, R22 ;  /* 0x0000001fffa27819 */ /* 0x000fe20000011416 */
[----:B------:R-:W-:Y:S01]  /*1e70*/  UISETP.GE.U32.AND UP1, UPT, UR40, 0x12, UPT ;  /* 0x000000122800788c */ /* 0x000fe2000bf26070 */
[----:B------:R-:W-:Y:S01]  /*1e80*/  IMAD.SHL.U32 R10, R0, 0x40, RZ ;  /* 0x00000040000a7824 */ /* 0x000fe200078e00ff */
[----:B------:R-:W-:Y:S01]  /*1e90*/  IADD3 R5, RZ, -R8, -R3 ;  /* 0x80000008ff057210 */ /* 0x000fe20007ffe803 */
[----:B------:R-:W-:Y:S01]  /*1ea0*/  ULDC.64 UR8, c[0x0][0x5d0] ;  /* 0x0001740000087ab9 */ /* 0x000fe20000000a00 */
[C---:B------:R-:W-:Y:S01]  /*1eb0*/  LOP3.LUT R14, R9.reuse, 0x6, R14, 0xf8, !PT ;  /* 0x00000006090e7812 */ /* 0x040fe200078ef80e */
[----:B------:R-:W-:Y:S01]  /*1ec0*/  UIMAD.WIDE.U32 UR4, UR39, 0x38e38e39, URZ ;  /* 0x38e38e39270478a5 */ /* 0x000fe2000f8e003f */
[----:B------:R-:W-:Y:S01]  /*1ed0*/  LOP3.LUT R4, R18, 0x3, RZ, 0xc0, !PT ;  /* 0x0000000312047812 */ /* 0x000fe200078ec0ff */
[----:B------:R-:W-:Y:S01]  /*1ee0*/  USEL UR6, URZ, 0x1, !UP0 ;  /* 0x000000013f067887 */ /* 0x000fe2000c000000 */
[----:B------:R-:W-:Y:S01]  /*1ef0*/  IMAD R7, R162, UR8, RZ ;  /* 0x00000008a2077c24 */ /* 0x000fe2000f8e02ff */
[----:B----4-:R-:W-:Y:S01]  /*1f00*/  ISETP.GE.AND P0, PT, R9, R6, PT ;  /* 0x000000060900720c */ /* 0x010fe20003f06270 */
[----:B------:R-:W-:Y:S01]  /*1f10*/  IMAD R0, R0, -0x40, R5 ;  /* 0xffffffc000007824 */ /* 0x000fe200078e0205 */
[----:B------:R-:W-:Y:S01]  /*1f20*/  SHF.R.S32.HI R15, RZ, 0x1f, R14 ;  /* 0x0000001fff0f7819 */ /* 0x000fe2000001140e */
[----:B------:R-:W-:Y:S01]  /*1f30*/  USHF.R.U32.HI UR4, URZ, 0x2, UR5 ;  /* 0x000000023f047899 */ /* 0x000fe20008011605 */
[C---:B------:R-:W-:Y:S01]  /*1f40*/  ISETP.GE.OR P0, PT, R11.reuse, UR7, P0 ;  /* 0x000000070b007c0c */ /* 0x040fe20008706670 */
[----:B------:R-:W-:Y:S01]  /*1f50*/  ULOP3.LUT UR38, UR38, UR6, URZ, 0x3c, !UPT ;  /* 0x0000000626267292 */ /* 0x000fe2000f8e3c3f */
[----:B------:R-:W-:Y:S01]  /*1f60*/  LOP3.LUT R3, R10, 0x40, R3, 0xe2, !PT ;  /* 0x000000400a037812 */ /* 0x000fe200078ee203 */
[----:B------:R-:W-:Y:S01]  /*1f70*/  IMAD R10, R4, -0x2, R6 ;  /* 0xfffffffe040a7824 */ /* 0x000fe200078e0206 */
[----:B------:R-:W-:Y:S01]  /*1f80*/  UIMAD UR39, UR4, -0x12, UR39 ;  /* 0xffffffee042778a4 */ /* 0x000fe2000f8e0227 */
[----:B------:R-:W-:Y:S01]  /*1f90*/  IMAD.WIDE R4, R154, 0x100, RZ ;  /* 0x000001009a047825 */ /* 0x000fe200078e02ff */
[----:B------:R-:W-:Y:S01]  /*1fa0*/  @UP1 ULOP3.LUT UR38, UR38, 0x1, UR4, 0x78, !UPT ;  /* 0x0000000126261892 */ /* 0x000fe2000f8e7804 */
[----:B------:R-:W-:-:S02]  /*1fb0*/  IADD3 R0, -R11, UR7, R0 ;  /* 0x000000070b007c10 */ /* 0x000fc4000fffe100 */
[----:B------:R-:W-:Y:S01]  /*1fc0*/  IMAD R13, R22, UR9, R7 ;  /* 0x00000009160d7c24 */ /* 0x000fe2000f8e0207 */
[----:B------:R-:W-:Y:S01]  /*1fd0*/  LOP3.LUT R153, R4, R3, R8, 0xfe, !PT ;  /* 0x0000000304997212 */ /* 0x000fe200078efe08 */
[----:B------:R-:W-:-:S04]  /*1fe0*/  IMAD.WIDE.U32 R6, R22, UR8, R14 ;  /* 0x0000000816067c25 */ /* 0x000fc8000f8e000e */
[----:B------:R-:W-:Y:S02]  /*1ff0*/  IMAD.IADD R7, R7, 0x1, R13 ;  /* 0x0000000107077824 */ /* 0x000fe400078e020d */
[----:B------:R-:W-:Y:S02]  /*2000*/  IMAD.IADD R3, R10, 0x1, -R9 ;  /* 0x000000010a037824 */ /* 0x000fe400078e0a09 */
[----:B------:R-:W-:Y:S01]  /*2010*/  IMAD.MOV.U32 R154, RZ, RZ, -0x1 ;  /* 0xffffffffff9a7424 */ /* 0x000fe200078e00ff */
[----:B------:R-:W-:Y:S06]  /*2020*/  @P0 BRA `(.L_x_35) ;  /* 0x0000006000f40947 */ /* 0x000fec0003800000 */
[----:B------:R-:W0:Y:S01]  /*2030*/  LDC.64 R20, c[0x0][0x5c8] ;  /* 0x00017200ff147b82 */ /* 0x000e220000000a00 */
[----:B------:R-:W-:Y:S01]  /*2040*/  ULDC.64 UR4, c[0x0][0x5c0] ;  /* 0x0001700000047ab9 */ /* 0x000fe20000000a00 */
[----:B------:R-:W-:Y:S01]  /*2050*/  BSSY B0, `(.L_x_35) ;  /* 0x000063a000007945 */ /* 0x000fe20003800000 */
[-C--:B0-----:R-:W-:Y:S01]  /*2060*/  IMAD R8, R5, R20.reuse, RZ ;  /* 0x0000001405087224 */ /* 0x081fe200078e02ff */
[----:B------:R-:W-:Y:S01]  /*2070*/  SHF.L.U64.HI R13, R20, 0x3, R21 ;  /* 0x00000003140d7819 */ /* 0x000fe20000010215 */
[----:B------:R-:W-:-:S04]  /*2080*/  IMAD.WIDE.U32 R6, R153, R20, R6 ;  /* 0x0000001499067225 */ /* 0x000fc800078e0006 */
[----:B------:R-:W-:Y:S01]  /*2090*/  IMAD R9, R153, R21, R8 ;  /* 0x0000001599097224 */ /* 0x000fe200078e0208 */
[----:B------:R-:W-:Y:S01]  /*20a0*/  IADD3 R160, P0, R6, UR4, RZ ;  /* 0x0000000406a07c10 */ /* 0x000fe2000ff1e0ff */
[C---:B------:R-:W-:Y:S02]  /*20b0*/  IMAD.SHL.U32 R11, R20.reuse, 0x8, RZ ;  /* 0x00000008140b7824 */ /* 0x040fe400078e00ff */
[----:B------:R-:W-:Y:S01]  /*20c0*/  IMAD.IADD R9, R7, 0x1, R9 ;  /* 0x0000000107097824 */ /* 0x000fe200078e0209 */
[-C--:B------:R-:W-:Y:S02]  /*20d0*/  LEA R6, P2, R20, R160.reuse, 0x7 ;  /* 0x000000a014067211 */ /* 0x080fe400078438ff */
[----:B------:R-:W-:Y:S02]  /*20e0*/  IADD3 R8, P1, R11, R160, RZ ;  /* 0x000000a00b087210 */ /* 0x000fe40007f3e0ff */
[----:B------:R-:W-:Y:S02]  /*20f0*/  IADD3.X R161, R9, UR5, RZ, P0, !PT ;  /* 0x0000000509a17c10 */ /* 0x000fe400087fe4ff */
[----:B-----5:R-:W-:-:S02]  /*2100*/  ISETP.NE.AND P0, PT, R156, RZ, PT ;  /* 0x000000ff9c00720c */ /* 0x020fc40003f05270 */
[----:B------:R-:W-:Y:S01]  /*2110*/  LEA.HI.X R7, R20, R161, R21, 0x7, P2 ;  /* 0x000000a114077211 */ /* 0x000fe200010f3c15 */
[----:B------:R-:W-:Y:S01]  /*2120*/  IMAD.X R9, R13, 0x1, R161, P1 ;  /* 0x000000010d097824 */ /* 0x000fe200008e06a1 */
[----:B------:R-:W-:-:S05]  /*2130*/  IADD3 R10, P2, R11, R6, RZ ;  /* 0x000000060b0a7210 */ /* 0x000fca0007f5e0ff */
[----:B------:R-:W-:-:S04]  /*2140*/  IMAD.X R11, R13, 0x1, R7, P2 ;  /* 0x000000010d0b7824 */ /* 0x000fc800010e0607 */
[----:B------:R-:W-:Y:S05]  /*2150*/  @!P0 BRA `(.L_x_36) ;  /* 0x0000004800948947 */ /* 0x000fea0003800000 */
[----:B------:R-:W0:Y:S01]  /*2160*/  LDC.64 R158, c[0x0][0x5b0] ;  /* 0x00016c00ff9e7b82 */ /* 0x000e220000000a00 */
[----:B------:R-:W-:Y:S01]  /*2170*/  ULDC.64 UR4, c[0x0][0x5b8] ;  /* 0x00016e0000047ab9 */ /* 0x000fe20000000a00 */
[----:B------:R-:W-:Y:S01]  /*2180*/  ISETP.GE.AND P0, PT, R0, 0x1, PT ;  /* 0x000000010000780c */ /* 0x000fe20003f06270 */
[----:B------:R-:W-:Y:S01]  /*2190*/  IMAD R21, R162, UR4, RZ ;  /* 0x00000004a2157c24 */ /* 0x000fe2000f8e02ff */
[----:B------:R-:W-:Y:S01]  /*21a0*/  BSSY B1, `(.L_x_37) ;  /* 0x0000010000017945 */ /* 0x000fe20003800000 */
[C---:B------:R-:W-:Y:S01]  /*21b0*/  IMAD.WIDE.U32 R14, R22.reuse, UR4, R14 ;  /* 0x00000004160e7c25 */ /* 0x040fe2000f8e000e */
[----:B------:R-:W-:Y:S02]  /*21c0*/  ISETP.LT.OR P3, PT, R3, 0x1, !P0 ;  /* 0x000000010300780c */ /* 0x000fe40004761670 */
[----:B------:R-:W1:Y:S01]  /*21d0*/  LDC.64 R12, c[0x0][0x5a8] ;  /* 0x00016a00ff0c7b82 */ /* 0x000e620000000a00 */
[----:B------:R-:W-:Y:S02]  /*21e0*/  IMAD R21, R22, UR5, R21 ;  /* 0x0000000516157c24 */ /* 0x000fe4000f8e0215 */
[----:B------:R-:W-:-:S02]  /*21f0*/  IMAD.MOV.U32 R20, RZ, RZ, R14 ;  /* 0x000000ffff147224 */ /* 0x000fc400078e000e */
[----:B------:R-:W-:Y:S02]  /*2200*/  IMAD.IADD R21, R15, 0x1, R21 ;  /* 0x000000010f157824 */ /* 0x000fe400078e0215 */
[-C--:B0-----:R-:W-:Y:S01]  /*2210*/  IMAD R22, R5, R158.reuse, RZ ;  /* 0x0000009e05167224 */ /* 0x081fe200078e02ff */
[----:B------:R-:W-:Y:S01]  /*2220*/  SHF.L.U64.HI R165, R158, 0x3, R159 ;  /* 0x000000039ea57819 */ /* 0x000fe2000001029f */
[----:B------:R-:W-:-:S04]  /*2230*/  IMAD.WIDE.U32 R162, R153, R158, R20 ;  /* 0x0000009e99a27225 */ /* 0x000fc800078e0014 */
[----:B------:R-:W-:Y:S01]  /*2240*/  IMAD R171, R153, R159, R22 ;  /* 0x0000009f99ab7224 */ /* 0x000fe200078e0216 */
[----:B-1----:R-:W-:Y:S01]  /*2250*/  IADD3 R162, P1, R162, R12, RZ ;  /* 0x0000000ca2a27210 */ /* 0x002fe20007f3e0ff */
[----:B------:R-:W-:-:S03]  /*2260*/  IMAD.SHL.U32 R164, R158, 0x8, RZ ;  /* 0x000000089ea47824 */ /* 0x000fc600078e00ff */
[----:B------:R-:W-:Y:S01]  /*2270*/  IADD3.X R163, R13, R163, R171, P1, !PT ;  /* 0x000000a30da37210 */ /* 0x000fe20000ffe4ab */
[----:B------:R-:W-:Y:S08]  /*2280*/  @P3 BRA `(.L_x_38) ;  /* 0x0000000000043947 */ /* 0x000ff00003800000 */
[----:B--2---:R0:W5:Y:S02]  /*2290*/  LDG.E.U8 R157, desc[UR36][R162.64] ;  /* 0x00000024a29d7981 */ /* 0x004164000c1e1100 */
.L_x_38:
[----:B------:R-:W-:Y:S05]  /*22a0*/  BSYNC B1 ;  /* 0x0000000000017941 */ /* 0x000fea0003800000 */
.L_x_37:
[----:B-----5:R-:W-:Y:S01]  /*22b0*/  LOP3.LUT R22, R157, 0xffff, RZ, 0xc0, !PT ;  /* 0x0000ffff9d167812 */ /* 0x020fe200078ec0ff */
[----:B------:R-:W-:Y:S01]  /*22c0*/  IMAD.WIDE.U32 R166, R153, R158, R164 ;  /* 0x0000009e99a67225 */ /* 0x000fe200078e00a4 */
[----:B------:R-:W-:Y:S01]  /*22d0*/  ISETP.LT.OR P4, PT, R3, 0x2, !P0 ;  /* 0x000000020300780c */ /* 0x000fe20004781670 */
[----:B------:R-:W-:Y:S01]  /*22e0*/  BSSY B1, `(.L_x_39) ;  /* 0x000000e000017945 */ /* 0x000fe20003800000 */
[----:B------:R-:W-:Y:S01]  /*22f0*/  PRMT R169, R22, 0x8880, RZ ;  /* 0x0000888016a97816 */ /* 0x000fe200000000ff */
[----:B------:R-:W-:Y:S01]  /*2300*/  IMAD.IADD R167, R171, 0x1, R167 ;  /* 0x00000001aba77824 */ /* 0x000fe200078e02a7 */
[----:B------:R-:W-:Y:S02]  /*2310*/  IADD3 R166, P2, P5, R14, R12, R166 ;  /* 0x0000000c0ea67210 */ /* 0x000fe40007d5e0a6 */
[----:B------:R-:W-:Y:S01]  /*2320*/  ISETP.GE.AND P1, PT, R0, 0x9, PT ;  /* 0x000000090000780c */ /* 0x000fe20003f26270 */
[----:B------:R-:W-:Y:S01]  /*2330*/  IMAD R22, R169, R156, RZ ;  /* 0x0000009ca9167224 */ /* 0x000fe200078e02ff */
[----:B------:R-:W-:-:S02]  /*2340*/  IADD3.X R167, R21, R13, R167, P2, P5 ;  /* 0x0000000d15a77210 */ /* 0x000fc400017ea4a7 */
[----:B------:R-:W-:Y:S01]  /*2350*/  ISETP.LT.OR P2, PT, R3, 0x1, !P1 ;  /* 0x000000010300780c */ /* 0x000fe20004f41670 */
[----:B------:R-:W-:-:S05]  /*2360*/  @!P3 IMAD R169, R88, R155, R22 ;  /* 0x0000009b58a9b224 */ /* 0x000fca00078e0216 */
[----:B------:R1:W-:Y:S01]  /*2370*/  @!P3 STG.E.U8 desc[UR36][R160.64], R169 ;  /* 0x000000a9a000b986 */ /* 0x0003e2000c101124 */
[----:B------:R-:W-:Y:S06]  /*2380*/  @P4 BRA `(.L_x_40) ;  /* 0x00000000000c4947 */ /* 0x000fec0003800000 */
[----:B--2---:R-:W1:Y:S02]  /*2390*/  LDG.E.U8 R157, desc[UR36][R162.64+0x1] ;  /* 0x00000124a29d7981 */ /* 0x004e64000c1e1100 */
[----:B-1----:R-:W-:-:S05]  /*23a0*/  PRMT R169, R157, 0x8880, RZ ;  /* 0x000088809da97816 */ /* 0x002fca00000000ff */
[----:B------:R-:W-:-:S07]  /*23b0*/  IMAD R22, R169, R156, RZ ;  /* 0x0000009ca9167224 */ /* 0x000fce00078e02ff */
.L_x_40:
[----:B------:R-:W-:Y:S05]  /*23c0*/  BSYNC B1 ;  /* 0x0000000000017941 */ /* 0x000fea0003800000 */
.L_x_39:
[----:B------:R-:W-:Y:S01]  /*23d0*/  @!P4 IMAD R89, R89, R155, R22 ;  /* 0x0000009b5959c224 */ /* 0x000fe200078e0216 */
[----:B------:R-:W-:Y:S04]  /*23e0*/  BSSY B1, `(.L_x_41) ;  /* 0x0000006000017945 */ /* 0x000fe80003800000 */
[----:B------:R3:W-:Y:S01]  /*23f0*/  @!P4 STG.E.U8 desc[UR36][R160.64+0x1], R89 ;  /* 0x00000159a000c986 */ /* 0x0007e2000c101124 */
[----:B------:R-:W-:Y:S05]  /*2400*/  @P2 BRA `(.L_x_42) ;  /* 0x00000000000c2947 */ /* 0x000fea0003800000 */
[----:B--2---:R-:W3:Y:S02]  /*2410*/  LDG.E.U8 R157, desc[UR36][R166.64] ;  /* 0x00000024a69d7981 */ /* 0x004ee4000c1e1100 */
[----:B---3--:R-:W-:-:S05]  /*2420*/  PRMT R89, R157, 0x8880, RZ ;  /* 0x000088809d597816 */ /* 0x008fca00000000ff */
[----:B------:R-:W-:-:S07]  /*2430*/  IMAD R22, R89, R156, RZ ;  /* 0x0000009c59167224 */ /* 0x000fce00078e02ff */
.L_x_42:
[----:B------:R-:W-:Y:S05]  /*2440*/  BSYNC B1 ;  /* 0x0000000000017941 */ /* 0x000fea0003800000 */
.L_x_41:
[C---:B------:R-:W-:Y:S01]  /*2450*/  ISETP.LT.OR P4, PT, R3.reuse, 0x2, !P1 ;  /* 0x000000020300780c */ /* 0x040fe20004f81670 */
[----:B---3--:R-:W-:Y:S01]  /*2460*/  @!P2 IMAD R89, R90, R155, R22 ;  /* 0x0000009b5a59a224 */ /* 0x008fe200078e0216 */
[----:B------:R-:W-:Y:S01]  /*2470*/  BSSY B1, `(.L_x_43) ;  /* 0x0000009000017945 */ /* 0x000fe20003800000 */
[C---:B------:R-:W-:Y:S02]  /*2480*/  ISETP.LT.OR P3, PT, R3.reuse, 0x9, !P0 ;  /* 0x000000090300780c */ /* 0x040fe40004761670 */
[C---:B------:R-:W-:Y:S01]  /*2490*/  ISETP.LT.OR P5, PT, R3.reuse, 0xa, !P0 ;  /* 0x0000000a0300780c */ /* 0x040fe200047a1670 */
[----:B------:R3:W-:Y:S01]  /*24a0*/  @!P2 STG.E.U8 desc[UR36][R8.64], R89 ;  /* 0x000000590800a986 */ /* 0x0007e2000c101124 */
[----:B------:R-:W-:-:S06]  /*24b0*/  ISETP.LT.OR P2, PT, R3, 0x9, !P1 ;  /* 0x000000090300780c */ /* 0x000fcc0004f41670 */
[----:B------:R-:W-:Y:S07]  /*24c0*/  @P4 BRA `(.L_x_44) ;  /* 0x00000000000c4947 */ /* 0x000fee0003800000 */
[----:B--2---:R-:W3:Y:S02]  /*24d0*/  LDG.E.U8 R157, desc[UR36][R166.64+0x1] ;  /* 0x00000124a69d7981 */ /* 0x004ee4000c1e1100 */
[----:B---3--:R-:W-:-:S05]  /*24e0*/  PRMT R89, R157, 0x8880, RZ ;  /* 0x000088809d597816 */ /* 0x008fca00000000ff */
[----:B------:R-:W-:-:S07]  /*24f0*/  IMAD R22, R89, R156, RZ ;  /* 0x0000009c59167224 */ /* 0x000fce00078e02ff */
.L_x_44:
[----:B------:R-:W-:Y:S05]  /*2500*/  BSYNC B1 ;  /* 0x0000000000017941 */ /* 0x000fea0003800000 */
.L_x_43:
[----:B------:R-:W-:Y:S01]  /*2510*/  @!P4 IMAD R91, R91, R155, R22 ;  /* 0x0000009b5b5bc224 */ /* 0x000fe200078e0216 */
[----:B------:R-:W-:Y:S04]  /*2520*/  BSSY B1, `(.L_x_45) ;  /* 0x0000006000017945 */ /* 0x000fe80003800000 */
[----:B------:R4:W-:Y:S01]  /*2530*/  @!P4 STG.E.U8 desc[UR36][R8.64+0x1], R91 ;  /* 0x0000015b0800c986 */ /* 0x0009e2000c101124 */
[----:B------:R-:W-:Y:S05]  /*2540*/  @P3 BRA `(.L_x_46) ;  /* 0x00000000000c3947 */ /* 0x000fea0003800000 */
[----:B--2---:R-:W3:Y:S02]  /*2550*/  LDG.E.U8 R157, desc[UR36][R162.64+0x8] ;  /* 0x00000824a29d7981 */ /* 0x004ee4000c1e1100 */
[----:B---3--:R-:W-:-:S05]  /*2560*/  PRMT R89, R157, 0x8880, RZ ;  /* 0x000088809d597816 */ /* 0x008fca00000000ff */
[----:B------:R-:W-:-:S07]  /*2570*/  IMAD R22, R89, R156, RZ ;  /* 0x0000009c59167224 */ /* 0x000fce00078e02ff */
.L_x_46:
[----:B------:R-:W-:Y:S05]  /*2580*/  BSYNC B1 ;  /* 0x0000000000017941 */ /* 0x000fea0003800000 */
.L_x_45:
[----:B---3--:R-:W-:Y:S01]  /*2590*/  @!P3 IMAD R89, R92, R155, R22 ;  /* 0x0000009b5c59b224 */ /* 0x008fe200078e0216 */
[----:B------:R-:W-:Y:S04]  /*25a0*/  BSSY B1, `(.L_x_47) ;  /* 0x0000006000017945 */ /* 0x000fe80003800000 */
[----:B------:R3:W-:Y:S01]  /*25b0*/  @!P3 STG.E.U8 desc[UR36][R160.64+0x8], R89 ;  /* 0x00000859a000b986 */ /* 0x0007e2000c101124 */
[----:B------:R-:W-:Y:S05]  /*25c0*/  @P5 BRA `(.L_x_48) ;  /* 0x00000000000c5947 */ /* 0x000fea0003800000 */
[----:B--2---:R-:W3:Y:S02]  /*25d0*/  LDG.E.U8 R157, desc[UR36][R162.64+0x9] ;  /* 0x00000924a29d7981 */ /* 0x004ee4000c1e1100 */
[----:B---3--:R-:W-:-:S05]  /*25e0*/  PRMT R89, R157, 0x8880, RZ ;  /* 0x000088809d597816 */ /* 0x008fca00000000ff */
[----:B------:R-:W-:-:S07]  /*25f0*/  IMAD R22, R89, R156, RZ ;  /* 0x0000009c59167224 */ /* 0x000fce00078e02ff */
.L_x_48:
[----:B------:R-:W-:Y:S05]  /*2600*/  BSYNC B1 ;  /* 0x0000000000017941 */ /* 0x000fea0003800000 */
.L_x_47:
[----:B------:R-:W-:Y:S01]  /*2610*/  @!P5 IMAD R93, R93, R155, R22 ;  /* 0x0000009b5d5dd224 */ /* 0x000fe200078e0216 */
[----:B------:R-:W-:Y:S04]  /*2620*/  BSSY B1, `(.L_x_49) ;  /* 0x0000006000017945 */ /* 0x000fe80003800000 */
[----:B------:R0:W-:Y:S01]  /*2630*/  @!P5 STG.E.U8 desc[UR36][R160.64+0x9], R93 ;  /* 0x0000095da000d986 */ /* 0x0001e2000c101124 */
[----:B------:R-:W-:Y:S05]  /*2640*/  @P2 BRA `(.L_x_50) ;  /* 0x00000000000c2947 */ /* 0x000fea0003800000 */
[----:B--2---:R-:W3:Y:S02]  /*2650*/  LDG.E.U8 R157, desc[UR36][R166.64+0x8] ;  /* 0x00000824a69d7981 */ /* 0x004ee4000c1e1100 */
[----:B---3--:R-:W-:-:S05]  /*2660*/  PRMT R89, R157, 0x8880, RZ ;  /* 0x000088809d597816 */ /* 0x008fca00000000ff */
[----:B------:R-:W-:-:S07]  /*2670*/  IMAD R22, R89, R156, RZ ;  /* 0x0000009c59167224 */ /* 0x000fce00078e02ff */
.L_x_50:
[----:B------:R-:W-:Y:S05]  /*2680*/  BSYNC B1 ;  /* 0x0000000000017941 */ /* 0x000fea0003800000 */
.L_x_49:
        /* <DEDUP_REMOVED lines=11> */
.L_x_52:
[----:B------:R-:W-:Y:S05]  /*2740*/  BSYNC B1 ;  /* 0x0000000000017941 */ /* 0x000fea0003800000 */
.L_x_51:
[----:B------:R-:W-:Y:S01]  /*2750*/  @!P4 IMAD R95, R95, R155, R22 ;  /* 0x0000009b5f5fc224 */ /* 0x000fe200078e0216 */
[----:B------:R-:W-:Y:S04]  /*2760*/  BSSY B1, `(.L_x_53) ;  /* 0x0000006000017945 */ /* 0x000fe80003800000 */
[----:B------:R0:W-:Y:S01]  /*2770*/  @!P4 STG.E.U8 desc[UR36][R8.64+0x9], R95 ;  /* 0x0000095f0800c986 */ /* 0x0001e2000c101124 */
[----:B------:R-:W-:Y:S05]  /*2780*/  @P3 BRA `(.L_x_54) ;  /* 0x00000000000c3947 */ /* 0x000fea0003800000 */
[----:B--2---:R-:W3:Y:S02]  /*2790*/  LDG.E.U8 R157, desc[UR36][R162.64+0x10] ;  /* 0x00001024a29d7981 */ /* 0x004ee4000c1e1100 */
[----:B---3--:R-:W-:-:S05]  /*27a0*/  PRMT R89, R157, 0x8880, RZ ;  /* 0x000088809d597816 */ /* 0x008fca00000000ff */
[----:B------:R-:W-:-:S07]  /*27b0*/  IMAD R22, R89, R156, RZ ;  /* 0x0000009c59167224 */ /* 0x000fce00078e02ff */
.L_x_54:
[----:B------:R-:W-:Y:S05]  /*27c0*/  BSYNC B1 ;  /* 0x0000000000017941 */ /* 0x000fea0003800000 */
.L_x_53:
[----:B---3--:R-:W-:Y:S01]  /*27d0*/  @!P3 IMAD R89, R96, R155, R22 ;  /* 0x0000009b6059b224 */ /* 0x008fe200078e0216 */
[----:B------:R-:W-:Y:S04]  /*27e0*/  BSSY B1, `(.L_x_55) ;  /* 0x0000006000017945 */ /* 0x000fe80003800000 */
[----:B------:R3:W-:Y:S01]  /*27f0*/  @!P3 STG.E.U8 desc[UR36][R160.64+0x10], R89 ;  /* 0x00001059a000b986 */ /* 0x0007e2000c101124 */
[----:B------:R-:W-:Y:S05]  /*2800*/  @P5 BRA `(.L_x_56) ;  /* 0x00000000000c5947 */ /* 0x000fea0003800000 */
[----:B--2---:R-:W3:Y:S02]  /*2810*/  LDG.E.U8 R157, desc[UR36][R162.64+0x11] ;  /* 0x00001124a29d7981 */ /* 0x004ee4000c1e1100 */
[----:B---3--:R-:W-:-:S05]  /*2820*/  PRMT R89, R157, 0x8880, RZ ;  /* 0x000088809d597816 */ /* 0x008fca00000000ff */
[----:B------:R-:W-:-:S07]  /*2830*/  IMAD R22, R89, R156, RZ ;  /* 0x0000009c59167224 */ /* 0x000fce00078e02ff */
.L_x_56:
[----:B------:R-:W-:Y:S05]  /*2840*/  BSYNC B1 ;  /* 0x0000000000017941 */ /* 0x000fea0003800000 */
.L_x_55:
[----:B------:R-:W-:Y:S01]  /*2850*/  @!P5 IMAD R97, R97, R155, R22 ;  /* 0x0000009b6161d224 */ /* 0x000fe200078e0216 */
[----:B------:R-:W-:Y:S04]  /*2860*/  BSSY B1, `(.L_x_57) ;  /* 0x0000006000017945 */ /* 0x000fe80003800000 */
[----:B------:R0:W-:Y:S01]  /*2870*/  @!P5 STG.E.U8 desc[UR36][R160.64+0x11], R97 ;  /* 0x00001161a000d986 */ /* 0x0001e2000c101124 */
[----:B------:R-:W-:Y:S05]  /*2880*/  @P2 BRA `(.L_x_58) ;  /* 0x00000000000c2947 */ /* 0x000fea0003800000 */
[----:B--2---:R-:W3:Y:S02]  /*2890*/  LDG.E.U8 R157, desc[UR36][R166.64+0x10] ;  /* 0x00001024a69d7981 */ /* 0x004ee4000c1e1100 */
[----:B---3--:R-:W-:-:S05]  /*28a0*/  PRMT R89, R157, 0x8880, RZ ;  /* 0x000088809d597816 */ /* 0x008fca00000000ff */
[----:B------:R-:W-:-:S07]  /*28b0*/  IMAD R22, R89, R156, RZ ;  /* 0x0000009c59167224 */ /* 0x000fce00078e02ff */
.L_x_58:
[----:B------:R-:W-:Y:S05]  /*28c0*/  BSYNC B1 ;  /* 0x0000000000017941 */ /* 0x000fea0003800000 */
.L_x_57:
        /* <DEDUP_REMOVED lines=11> */
.L_x_60:
[----:B------:R-:W-:Y:S05]  /*2980*/  BSYNC B1 ;  /* 0x0000000000017941 */ /* 0x000fea0003800000 */
.L_x_59:
[----:B------:R-:W-:Y:S01]  /*2990*/  @!P4 IMAD R99, R99, R155, R22 ;  /* 0x0000009b6363c224 */ /* 0x000fe200078e0216 */
[----:B------:R-:W-:Y:S04]  /*29a0*/  BSSY B1, `(.L_x_61) ;  /* 0x0000006000017945 */ /* 0x000fe80003800000 */
[----:B------:R0:W-:Y:S01]  /*29b0*/  @!P4 STG.E.U8 desc[UR36][R8.64+0x11], R99 ;  /* 0x000011630800c986 */ /* 0x0001e2000c101124 */
[----:B------:R-:W-:Y:S05]  /*29c0*/  @P3 BRA `(.L_x_62) ;  /* 0x00000000000c3947 */ /* 0x000fea0003800000 */
[----:B--2---:R-:W3:Y:S02]  /*29d0*/  LDG.E.U8 R157, desc[UR36][R162.64+0x18] ;  /* 0x00001824a29d7981 */ /* 0x004ee4000c1e1100 */
[----:B---3--:R-:W-:-:S05]  /*29e0*/  PRMT R89, R157, 0x8880, RZ ;  /* 0x000088809d597816 */ /* 0x008fca00000000ff */
[----:B------:R-:W-:-:S07]  /*29f0*/  IMAD R22, R89, R156, RZ ;  /* 0x0000009c59167224 */ /* 0x000fce00078e02ff */
.L_x_62:
[----:B------:R-:W-:Y:S05]  /*2a00*/  BSYNC B1 ;  /* 0x0000000000017941 */ /* 0x000fea0003800000 */
.L_x_61:
[----:B---3--:R-:W-:Y:S01]  /*2a10*/  @!P3 IMAD R89, R100, R155, R22 ;  /* 0x0000009b6459b224 */ /* 0x008fe200078e0216 */
[----:B------:R-:W-:Y:S04]  /*2a20*/  BSSY B1, `(.L_x_63) ;  /* 0x0000006000017945 */ /* 0x000fe80003800000 */
[----:B------:R3:W-:Y:S01]  /*2a30*/  @!P3 STG.E.U8 desc[UR36][R160.64+0x18], R89 ;  /* 0x00001859a000b986 */ /* 0x0007e2000c101124 */
[----:B------:R-:W-:Y:S05]  /*2a40*/  @P5 BRA `(.L_x_64) ;  /* 0x00000000000c5947 */ /* 0x000fea0003800000 */
[----:B--2---:R-:W3:Y:S02]  /*2a50*/  LDG.E.U8 R157, desc[UR36][R162.64+0x19] ;  /* 0x00001924a29d7981 */ /* 0x004ee4000c1e1100 */
[----:B---3--:R-:W-:-:S05]  /*2a60*/  PRMT R89, R157, 0x8880, RZ ;  /* 0x000088809d597816 */ /* 0x008fca00000000ff */
[----:B------:R-:W-:-:S07]  /*2a70*/  IMAD R22, R89, R156, RZ ;  /* 0x0000009c59167224 */ /* 0x000fce00078e02ff */
.L_x_64:
[----:B------:R-:W-:Y:S05]  /*2a80*/  BSYNC B1 ;  /* 0x0000000000017941 */ /* 0x000fea0003800000 */
.L_x_63:
[----:B------:R-:W-:Y:S01]  /*2a90*/  @!P5 IMAD R101, R101, R155, R22 ;  /* 0x0000009b6565d224 */ /* 0x000fe200078e0216 */
[----:B------:R-:W-:Y:S04]  /*2aa0*/  BSSY B1, `(.L_x_65) ;  /* 0x0000006000017945 */ /* 0x000fe80003800000 */
[----:B------:R0:W-:Y:S01]  /*2ab0*/  @!P5 STG.E.U8 desc[UR36][R160.64+0x19], R101 ;  /* 0x00001965a000d986 */ /* 0x0001e2000c101124 */
[----:B------:R-:W-:Y:S05]  /*2ac0*/  @P2 BRA `(.L_x_66) ;  /* 0x00000000000c2947 */ /* 0x000fea0003800000 */
[----:B--2---:R-:W3:Y:S02]  /*2ad0*/  LDG.E.U8 R157, desc[UR36][R166.64+0x18] ;  /* 0x00001824a69d7981 */ /* 0x004ee4000c1e1100 */
[----:B---3--:R-:W-:-:S05]  /*2ae0*/  PRMT R89, R157, 0x8880, RZ ;  /* 0x000088809d597816 */ /* 0x008fca00000000ff */
[----:B------:R-:W-:-:S07]  /*2af0*/  IMAD R22, R89, R156, RZ ;  /* 0x0000009c59167224 */ /* 0x000fce00078e02ff */
.L_x_66:
[----:B------:R-:W-:Y:S05]  /*2b00*/  BSYNC B1 ;  /* 0x0000000000017941 */ /* 0x000fea0003800000 */
.L_x_65:
        /* <DEDUP_REMOVED lines=11> */
.L_x_68:
[----:B------:R-:W-:Y:S05]  /*2bc0*/  BSYNC B1 ;  /* 0x0000000000017941 */ /* 0x000fea0003800000 */
.L_x_67:
[----:B------:R-:W-:Y:S01]  /*2bd0*/  @!P4 IMAD R103, R103, R155, R22 ;  /* 0x0000009b6767c224 */ /* 0x000fe200078e0216 */
[----:B------:R-:W-:Y:S04]  /*2be0*/  BSSY B1, `(.L_x_69) ;  /* 0x0000006000017945 */ /* 0x000fe80003800000 */
[----:B------:R0:W-:Y:S01]  /*2bf0*/  @!P4 STG.E.U8 desc[UR36][R8.64+0x19], R103 ;  /* 0x000019670800c986 */ /* 0x0001e2000c101124 */
[----:B------:R-:W-:Y:S05]  /*2c00*/  @P3 BRA `(.L_x_70) ;  /* 0x00000000000c3947 */ /* 0x000fea0003800000 */
[----:B--2---:R-:W3:Y:S02]  /*2c10*/  LDG.E.U8 R157, desc[UR36][R162.64+0x20] ;  /* 0x00002024a29d7981 */ /* 0x004ee4000c1e1100 */
[----:B---3--:R-:W-:-:S05]  /*2c20*/  PRMT R89, R157, 0x8880, RZ ;  /* 0x000088809d597816 */ /* 0x008fca00000000ff */
[----:B------:R-:W-:-:S07]  /*2c30*/  IMAD R22, R89, R156, RZ ;  /* 0x0000009c59167224 */ /* 0x000fce00078e02ff */
.L_x_70:
[----:B------:R-:W-:Y:S05]  /*2c40*/  BSYNC B1 ;  /* 0x0000000000017941 */ /* 0x000fea0003800000 */
.L_x_69:
[----:B---3--:R-:W-:Y:S01]  /*2c50*/  @!P3 IMAD R89, R104, R155, R22 ;  /* 0x0000009b6859b224 */ /* 0x008fe200078e0216 */
[----:B------:R-:W-:Y:S04]  /*2c60*/  BSSY B1, `(.L_x_71) ;  /* 0x0000006000017945 */ /* 0x000fe80003800000 */
[----:B------:R3:W-:Y:S01]  /*2c70*/  @!P3 STG.E.U8 desc[UR36][R160.64+0x20], R89 ;  /* 0x00002059a000b986 */ /* 0x0007e2000c101124 */
[----:B------:R-:W-:Y:S05]  /*2c80*/  @P5 BRA `(.L_x_72) ;  /* 0x00000000000c5947 */ /* 0x000fea0003800000 */
[----:B--2---:R-:W3:Y:S02]  /*2c90*/  LDG.E.U8 R157, desc[UR36][R162.64+0x21] ;  /* 0x00002124a29d7981 */ /* 0x004ee4000c1e1100 */
[----:B---3--:R-:W-:-:S05]  /*2ca0*/  PRMT R89, R157, 0x8880, RZ ;  /* 0x000088809d597816 */ /* 0x008fca00000000ff */
[----:B------:R-:W-:-:S07]  /*2cb0*/  IMAD R22, R89, R156, RZ ;  /* 0x0000009c59167224 */ /* 0x000fce00078e02ff */
.L_x_72:
[----:B------:R-:W-:Y:S05]  /*2cc0*/  BSYNC B1 ;  /* 0x0000000000017941 */ /* 0x000fea0003800000 */
.L_x_71:
[----:B------:R-:W-:Y:S01]  /*2cd0*/  @!P5 IMAD R105, R105, R155, R22 ;  /* 0x0000009b6969d224 */ /* 0x000fe200078e0216 */
[----:B------:R-:W-:Y:S04]  /*2ce0*/  BSSY B1, `(.L_x_73) ;  /* 0x0000006000017945 */ /* 0x000fe80003800000 */
[----:B------:R0:W-:Y:S01]  /*2cf0*/  @!P5 STG.E.U8 desc[UR36][R160.64+0x21], R105 ;  /* 0x00002169a000d986 */ /* 0x0001e2000c101124 */
[----:B------:R-:W-:Y:S05]  /*2d00*/  @P2 BRA `(.L_x_74) ;  /* 0x00000000000c2947 */ /* 0x000fea0003800000 */
[----:B--2---:R-:W3:Y:S02]  /*2d10*/  LDG.E.U8 R157, desc[UR36][R166.64+0x20] ;  /* 0x00002024a69d7981 */ /* 0x004ee4000c1e1100 */
[----:B---3--:R-:W-:-:S05]  /*2d20*/  PRMT R89, R157, 0x8880, RZ ;  /* 0x000088809d597816 */ /* 0x008fca00000000ff */
[----:B------:R-:W-:-:S07]  /*2d30*/  IMAD R22, R89, R156, RZ ;  /* 0x0000009c59167224 */ /* 0x000fce00078e02ff */
.L_x_74:
[----:B------:R-:W-:Y:S05]  /*2d40*/  BSYNC B1 ;  /* 0x0000000000017941 */ /* 0x000fea0003800000 */
.L_x_73:
        /* <DEDUP_REMOVED lines=11> */
.L_x_76:
[----:B------:R-:W-:Y:S05]  /*2e00*/  BSYNC B1 ;  /* 0x0000000000017941 */ /* 0x000fea0003800000 */
.L_x_75:
[----:B------:R-:W-:Y:S01]  /*2e10*/  @!P4 IMAD R107, R107, R155, R22 ;  /* 0x0000009b6b6bc224 */ /* 0x000fe200078e0216 */
[----:B------:R-:W-:Y:S04]  /*2e20*/  BSSY B1, `(.L_x_77) ;  /* 0x0000006000017945 */ /* 0x000fe80003800000 */
[----:B------:R0:W-:Y:S01]  /*2e30*/  @!P4 STG.E.U8 desc[UR36][R8.64+0x21], R107 ;  /* 0x0000216b0800c986 */ /* 0x0001e2000c101124 */
[----:B------:R-:W-:Y:S05]  /*2e40*/  @P3 BRA `(.L_x_78) ;  /* 0x00000000000c3947 */ /* 0x000fea0003800000 */
[----:B--2---:R-:W3:Y:S02]  /*2e50*/  LDG.E.U8 R157, desc[UR36][R162.64+0x28] ;  /* 0x00002824a29d7981 */ /* 0x004ee4000c1e1100 */
[----:B---3--:R-:W-:-:S05]  /*2e60*/  PRMT R89, R157, 0x8880, RZ ;  /* 0x000088809d597816 */ /* 0x008fca00000000ff */
[----:B------:R-:W-:-:S07]  /*2e70*/  IMAD R22, R89, R156, RZ ;  /* 0x0000009c59167224 */ /* 0x000fce00078e02ff */
.L_x_78:
[----:B------:R-:W-:Y:S05]  /*2e80*/  BSYNC B1 ;  /* 0x0000000000017941 */ /* 0x000fea0003800000 */
.L_x_77:
[----:B---3--:R-:W-:Y:S01]  /*2e90*/  @!P3 IMAD R89, R108, R155, R22 ;  /* 0x0000009b6c59b224 */ /* 0x008fe200078e0216 */
[----:B------:R-:W-:Y:S04]  /*2ea0*/  BSSY B1, `(.L_x_79) ;  /* 0x0000006000017945 */ /* 0x000fe80003800000 */
[----:B------:R3:W-:Y:S01]  /*2eb0*/  @!P3 STG.E.U8 desc[UR36][R160.64+0x28], R89 ;  /* 0x00002859a000b986 */ /* 0x0007e2000c101124 */
[----:B------:R-:W-:Y:S05]  /*2ec0*/  @P5 BRA `(.L_x_80) ;  /* 0x00000000000c5947 */ /* 0x000fea0003800000 */
[----:B--2---:R-:W3:Y:S02]  /*2ed0*/  LDG.E.U8 R157, desc[UR36][R162.64+0x29] ;  /* 0x00002924a29d7981 */ /* 0x004ee4000c1e1100 */
[----:B---3--:R-:W-:-:S05]  /*2ee0*/  PRMT R89, R157, 0x8880, RZ ;  /* 0x000088809d597816 */ /* 0x008fca00000000ff */
[----:B------:R-:W-:-:S07]  /*2ef0*/  IMAD R22, R89, R156, RZ ;  /* 0x0000009c59167224 */ /* 0x000fce00078e02ff */
.L_x_80:
[----:B------:R-:W-:Y:S05]  /*2f00*/  BSYNC B1 ;  /* 0x0000000000017941 */ /* 0x000fea0003800000 */
.L_x_79:
[----:B------:R-:W-:Y:S01]  /*2f10*/  @!P5 IMAD R109, R109, R155, R22 ;  /* 0x0000009b6d6dd224 */ /* 0x000fe200078e0216 */
[----:B------:R-:W-:Y:S04]  /*2f20*/  BSSY B1, `(.L_x_81) ;  /* 0x0000006000017945 */ /* 0x000fe80003800000 */
[----:B------:R0:W-:Y:S01]  /*2f30*/  @!P5 STG.E.U8 desc[UR36][R160.64+0x29], R109 ;  /* 0x0000296da000d986 */ /* 0x0001e2000c101124 */
[----:B------:R-:W-:Y:S05]  /*2f40*/  @P2 BRA `(.L_x_82) ;  /* 0x00000000000c2947 */ /* 0x000fea0003800000 */
[----:B--2---:R-:W3:Y:S02]  /*2f50*/  LDG.E.U8 R157, desc[UR36][R166.64+0x28] ;  /* 0x00002824a69d7981 */ /* 0x004ee4000c1e1100 */
[----:B---3--:R-:W-:-:S05]  /*2f60*/  PRMT R89, R157, 0x8880, RZ ;  /* 0x000088809d597816 */ /* 0x008fca00000000ff */
[----:B------:R-:W-:-:S07]  /*2f70*/  IMAD R22, R89, R156, RZ ;  /* 0x0000009c59167224 */ /* 0x000fce00078e02ff */
.L_x_82:
[----:B------:R-:W-:Y:S05]  /*2f80*/  BSYNC B1 ;  /* 0x0000000000017941 */ /* 0x000fea0003800000 */
.L_x_81:
        /* <DEDUP_REMOVED lines=11> */
.L_x_84:
[----:B------:R-:W-:Y:S05]  /*3040*/  BSYNC B1 ;  /* 0x0000000000017941 */ /* 0x000fea0003800000 */
.L_x_83:
[----:B------:R-:W-:Y:S01]  /*3050*/  @!P4 IMAD R111, R111, R155, R22 ;  /* 0x0000009b6f6fc224 */ /* 0x000fe200078e0216 */
[----:B------:R-:W-:Y:S04]  /*3060*/  BSSY B1, `(.L_x_85) ;  /* 0x0000006000017945 */ /* 0x000fe80003800000 */
[----:B------:R0:W-:Y:S01]  /*3070*/  @!P4 STG.E.U8 desc[UR36][R8.64+0x29], R111 ;  /* 0x0000296f0800c986 */ /* 0x0001e2000c101124 */
[----:B------:R-:W-:Y:S05]  /*3080*/  @P3 BRA `(.L_x_86) ;  /* 0x00000000000c3947 */ /* 0x000fea0003800000 */
[----:B--2---:R-:W3:Y:S02]  /*3090*/  LDG.E.U8 R157, desc[UR36][R162.64+0x30] ;  /* 0x00003024a29d7981 */ /* 0x004ee4000c1e1100 */
[----:B---3--:R-:W-:-:S05]  /*30a0*/  PRMT R89, R157, 0x8880, RZ ;  /* 0x000088809d597816 */ /* 0x008fca00000000ff */
[----:B------:R-:W-:-:S07]  /*30b0*/  IMAD R22, R89, R156, RZ ;  /* 0x0000009c59167224 */ /* 0x000fce00078e02ff */
.L_x_86:
[----:B------:R-:W-:Y:S05]  /*30c0*/  BSYNC B1 ;  /* 0x0000000000017941 */ /* 0x000fea0003800000 */
.L_x_85:
[----:B---3--:R-:W-:Y:S01]  /*30d0*/  @!P3 IMAD R89, R112, R155, R22 ;  /* 0x0000009b7059b224 */ /* 0x008fe200078e0216 */
[----:B------:R-:W-:Y:S04]  /*30e0*/  BSSY B1, `(.L_x_87) ;  /* 0x0000006000017945 */ /* 0x000fe80003800000 */
[----:B------:R3:W-:Y:S01]  /*30f0*/  @!P3 STG.E.U8 desc[UR36][R160.64+0x30], R89 ;  /* 0x00003059a000b986 */ /* 0x0007e2000c101124 */
[----:B------:R-:W-:Y:S05]  /*3100*/  @P5 BRA `(.L_x_88) ;  /* 0x00000000000c5947 */ /* 0x000fea0003800000 */
[----:B--2---:R-:W3:Y:S02]  /*3110*/  LDG.E.U8 R157, desc[UR36][R162.64+0x31] ;  /* 0x00003124a29d7981 */ /* 0x004ee4000c1e1100 */
[----:B---3--:R-:W-:-:S05]  /*3120*/  PRMT R89, R157, 0x8880, RZ ;  /* 0x000088809d597816 */ /* 0x008fca00000000ff */
[----:B------:R-:W-:-:S07]  /*3130*/  IMAD R22, R89, R156, RZ ;  /* 0x0000009c59167224 */ /* 0x000fce00078e02ff */
.L_x_88:
[----:B------:R-:W-:Y:S05]  /*3140*/  BSYNC B1 ;  /* 0x0000000000017941 */ /* 0x000fea0003800000 */
.L_x_87:
[----:B------:R-:W-:Y:S01]  /*3150*/  @!P5 IMAD R113, R113, R155, R22 ;  /* 0x0000009b7171d224 */ /* 0x000fe200078e0216 */
[----:B------:R-:W-:Y:S04]  /*3160*/  BSSY B1, `(.L_x_89) ;  /* 0x0000006000017945 */ /* 0x000fe80003800000 */
[----:B------:R0:W-:Y:S01]  /*3170*/  @!P5 STG.E.U8 desc[UR36][R160.64+0x31], R113 ;  /* 0x00003171a000d986 */ /* 0x0001e2000c101124 */
[----:B------:R-:W-:Y:S05]  /*3180*/  @P2 BRA `(.L_x_90) ;  /* 0x00000000000c2947 */ /* 0x000fea0003800000 */
[----:B--2---:R-:W3:Y:S02]  /*3190*/  LDG.E.U8 R157, desc[UR36][R166.64+0x30] ;  /* 0x00003024a69d7981 */ /* 0x004ee4000c1e1100 */
[----:B---3--:R-:W-:-:S05]  /*31a0*/  PRMT R89, R157, 0x8880, RZ ;  /* 0x000088809d597816 */ /* 0x008fca00000000ff */
[----:B------:R-:W-:-:S07]  /*31b0*/  IMAD R22, R89, R156, RZ ;  /* 0x0000009c59167224 */ /* 0x000fce00078e02ff */
.L_x_90:
[----:B------:R-:W-:Y:S05]  /*31c0*/  BSYNC B1 ;  /* 0x0000000000017941 */ /* 0x000fea0003800000 */
.L_x_89:
        /* <DEDUP_REMOVED lines=11> */
.L_x_92:
[----:B------:R-:W-:Y:S05]  /*3280*/  BSYNC B1 ;  /* 0x0000000000017941 */ /* 0x000fea0003800000 */
.L_x_91:
[----:B------:R-:W-:Y:S01]  /*3290*/  @!P4 IMAD R115, R115, R155, R22 ;  /* 0x0000009b7373c224 */ /* 0x000fe200078e0216 */
[----:B------:R-:W-:Y:S04]  /*32a0*/  BSSY B1, `(.L_x_93) ;  /* 0x0000006000017945 */ /* 0x000fe80003800000 */
[----:B------:R0:W-:Y:S01]  /*32b0*/  @!P4 STG.E.U8 desc[UR36][R8.64+0x31], R115 ;  /* 0x000031730800c986 */ /* 0x0001e2000c101124 */
[----:B------:R-:W-:Y:S05]  /*32c0*/  @P3 BRA `(.L_x_94) ;  /* 0x00000000000c3947 */ /* 0x000fea0003800000 */
[----:B--2---:R-:W3:Y:S02]  /*32d0*/  LDG.E.U8 R157, desc[UR36][R162.64+0x38] ;  /* 0x00003824a29d7981 */ /* 0x004ee4000c1e1100 */
[----:B---3--:R-:W-:-:S05]  /*32e0*/  PRMT R89, R157, 0x8880, RZ ;  /* 0x000088809d597816 */ /* 0x008fca00000000ff */
[----:B------:R-:W-:-:S07]  /*32f0*/  IMAD R22, R89, R156, RZ ;  /* 0x0000009c59167224 */ /* 0x000fce00078e02ff */
.L_x_94:
[----:B------:R-:W-:Y:S05]  /*3300*/  BSYNC B1 ;  /* 0x0000000000017941 */ /* 0x000fea0003800000 */
.L_x_93:
[----:B---3--:R-:W-:Y:S01]  /*3310*/  @!P3 IMAD R89, R116, R155, R22 ;  /* 0x0000009b7459b224 */ /* 0x008fe200078e0216 */
[----:B------:R-:W-:Y:S04]  /*3320*/  BSSY B1, `(.L_x_95) ;  /* 0x0000006000017945 */ /* 0x000fe80003800000 */
[----:B------:R3:W-:Y:S01]  /*3330*/  @!P3 STG.E.U8 desc[UR36][R160.64+0x38], R89 ;  /* 0x00003859a000b986 */ /* 0x0007e2000c101124 */
[----:B------:R-:W-:Y:S05]  /*3340*/  @P5 BRA `(.L_x_96) ;  /* 0x00000000000c5947 */ /* 0x000fea0003800000 */
[----:B--2---:R-:W3:Y:S02]  /*3350*/  LDG.E.U8 R157, desc[UR36][R162.64+0x39] ;  /* 0x00003924a29d7981 */ /* 0x004ee4000c1e1100 */
[----:B---3--:R-:W-:-:S05]  /*3360*/  PRMT R89, R157, 0x8880, RZ ;  /* 0x000088809d597816 */ /* 0x008fca00000000ff */
[----:B------:R-:W-:-:S07]  /*3370*/  IMAD R22, R89, R156, RZ ;  /* 0x0000009c59167224 */ /* 0x000fce00078e02ff */
.L_x_96:
[----:B------:R-:W-:Y:S05]  /*3380*/  BSYNC B1 ;  /* 0x0000000000017941 */ /* 0x000fea0003800000 */
.L_x_95:
[----:B------:R-:W-:Y:S01]  /*3390*/  @!P5 IMAD R117, R117, R155, R22 ;  /* 0x0000009b7575d224 */ /* 0x000fe200078e0216 */
[----:B------:R-:W-:Y:S04]  /*33a0*/  BSSY B1, `(.L_x_97) ;  /* 0x0000006000017945 */ /* 0x000fe80003800000 */
[----:B------:R0:W-:Y:S01]  /*33b0*/  @!P5 STG.E.U8 desc[UR36][R160.64+0x39], R117 ;  /* 0x00003975a000d986 */ /* 0x0001e2000c101124 */
[----:B------:R-:W-:Y:S05]  /*33c0*/  @P2 BRA `(.L_x_98) ;  /* 0x00000000000c2947 */ /* 0x000fea0003800000 */
[----:B--2---:R-:W3:Y:S02]  /*33d0*/  LDG.E.U8 R157, desc[UR36][R166.64+0x38] ;  /* 0x00003824a69d7981 */ /* 0x004ee4000c1e1100 */
[----:B---3--:R-:W-:-:S05]  /*33e0*/  PRMT R89, R157, 0x8880, RZ ;  /* 0x000088809d597816 */ /* 0x008fca00000000ff */
[----:B------:R-:W-:-:S07]  /*33f0*/  IMAD R22, R89, R156, RZ ;  /* 0x0000009c59167224 */ /* 0x000fce00078e02ff */
.L_x_98:
[----:B------:R-:W-:Y:S05]  /*3400*/  BSYNC B1 ;  /* 0x0000000000017941 */ /* 0x000fea0003800000 */
.L_x_97:
        /* <DEDUP_REMOVED lines=11> */
.L_x_100:
[----:B------:R-:W-:Y:S05]  /*34c0*/  BSYNC B1 ;  /* 0x0000000000017941 */ /* 0x000fea0003800000 */
.L_x_99:
[----:B------:R-:W-:Y:S01]  /*34d0*/  @!P4 IMAD R119, R119, R155, R22 ;  /* 0x0000009b7777c224 */ /* 0x000fe200078e0216 */
[----:B------:R-:W-:Y:S04]  /*34e0*/  BSSY B1, `(.L_x_101) ;  /* 0x0000006000017945 */ /* 0x000fe80003800000 */
[----:B------:R0:W-:Y:S01]  /*34f0*/  @!P4 STG.E.U8 desc[UR36][R8.64+0x39], R119 ;  /* 0x000039770800c986 */ /* 0x0001e2000c101124 */
[----:B------:R-:W-:Y:S05]  /*3500*/  @P3 BRA `(.L_x_102) ;  /* 0x00000000000c3947 */ /* 0x000fea0003800000 */
[----:B--2---:R-:W3:Y:S02]  /*3510*/  LDG.E.U8 R157, desc[UR36][R162.64+0x40] ;  /* 0x00004024a29d7981 */ /* 0x004ee4000c1e1100 */
[----:B---3--:R-:W-:-:S05]  /*3520*/  PRMT R89, R157, 0x8880, RZ ;  /* 0x000088809d597816 */ /* 0x008fca00000000ff */
[----:B------:R-:W-:-:S07]  /*3530*/  IMAD R22, R89, R156, RZ ;  /* 0x0000009c59167224 */ /* 0x000fce00078e02ff */
.L_x_102:
[----:B------:R-:W-:Y:S05]  /*3540*/  BSYNC B1 ;  /* 0x0000000000017941 */ /* 0x000fea0003800000 */
.L_x_101:
[----:B---3--:R-:W-:Y:S01]  /*3550*/  @!P3 IMAD R89, R120, R155, R22 ;  /* 0x0000009b7859b224 */ /* 0x008fe200078e0216 */
[----:B------:R-:W-:Y:S04]  /*3560*/  BSSY B1, `(.L_x_103) ;  /* 0x0000006000017945 */ /* 0x000fe80003800000 */
[----:B------:R3:W-:Y:S01]  /*3570*/  @!P3 STG.E.U8 desc[UR36][R160.64+0x40], R89 ;  /* 0x00004059a000b986 */ /* 0x0007e2000c101124 */
[----:B------:R-:W-:Y:S05]  /*3580*/  @P5 BRA `(.L_x_104) ;  /* 0x00000000000c5947 */ /* 0x000fea0003800000 */
[----:B--2---:R-:W3:Y:S02]  /*3590*/  LDG.E.U8 R157, desc[UR36][R162.64+0x41] ;  /* 0x00004124a29d7981 */ /* 0x004ee4000c1e1100 */
[----:B---3--:R-:W-:-:S05]  /*35a0*/  PRMT R89, R157, 0x8880, RZ ;  /* 0x000088809d597816 */ /* 0x008fca00000000ff */
[----:B------:R-:W-:-:S07]  /*35b0*/  IMAD R22, R89, R156, RZ ;  /* 0x0000009c59167224 */ /* 0x000fce00078e02ff */
.L_x_104:
[----:B------:R-:W-:Y:S05]  /*35c0*/  BSYNC B1 ;  /* 0x0000000000017941 */ /* 0x000fea0003800000 */
.L_x_103:
[----:B------:R-:W-:Y:S01]  /*35d0*/  @!P5 IMAD R121, R121, R155, R22 ;  /* 0x0000009b7979d224 */ /* 0x000fe200078e0216 */
[----:B------:R-:W-:Y:S04]  /*35e0*/  BSSY B1, `(.L_x_105) ;  /* 0x0000006000017945 */ /* 0x000fe80003800000 */
[----:B------:R0:W-:Y:S01]  /*35f0*/  @!P5 STG.E.U8 desc[UR36][R160.64+0x41], R121 ;  /* 0x00004179a000d986 */ /* 0x0001e2000c101124 */
[----:B------:R-:W-:Y:S05]  /*3600*/  @P2 BRA `(.L_x_106) ;  /* 0x00000000000c2947 */ /* 0x000fea0003800000 */
[----:B--2---:R-:W3:Y:S02]  /*3610*/  LDG.E.U8 R157, desc[UR36][R166.64+0x40] ;  /* 0x00004024a69d7981 */ /* 0x004ee4000c1e1100 */
[----:B---3--:R-:W-:-:S05]  /*3620*/  PRMT R89, R157, 0x8880, RZ ;  /* 0x000088809d597816 */ /* 0x008fca00000000ff */
[----:B------:R-:W-:-:S07]  /*3630*/  IMAD R22, R89, R156, RZ ;  /* 0x0000009c59167224 */ /* 0x000fce00078e02ff */
.L_x_106:
[----:B------:R-:W-:Y:S05]  /*3640*/  BSYNC B1 ;  /* 0x0000000000017941 */ /* 0x000fea0003800000 */
.L_x_105:
        /* <DEDUP_REMOVED lines=11> */
.L_x_108:
[----:B------:R-:W-:Y:S05]  /*3700*/  BSYNC B1 ;  /* 0x0000000000017941 */ /* 0x000fea0003800000 */
.L_x_107:
[----:B------:R-:W-:Y:S01]  /*3710*/  @!P4 IMAD R123, R123, R155, R22 ;  /* 0x0000009b7b7bc224 */ /* 0x000fe200078e0216 */
[----:B------:R-:W-:Y:S04]  /*3720*/  BSSY B1, `(.L_x_109) ;  /* 0x0000006000017945 */ /* 0x000fe80003800000 */
[----:B------:R0:W-:Y:S01]  /*3730*/  @!P4 STG.E.U8 desc[UR36][R8.64+0x41], R123 ;  /* 0x0000417b0800c986 */ /* 0x0001e2000c101124 */
[----:B------:R-:W-:Y:S05]  /*3740*/  @P3 BRA `(.L_x_110) ;  /* 0x00000000000c3947 */ /* 0x000fea0003800000 */
[----:B--2---:R-:W3:Y:S02]  /*3750*/  LDG.E.U8 R157, desc[UR36][R162.64+0x48] ;  /* 0x00004824a29d7981 */ /* 0x004ee4000c1e1100 */
[----:B---3--:R-:W-:-:S05]  /*3760*/  PRMT R89, R157, 0x8880, RZ ;  /* 0x000088809d597816 */ /* 0x008fca00000000ff */
[----:B------:R-:W-:-:S07]  /*3770*/  IMAD R22, R89, R156, RZ ;  /* 0x0000009c59167224 */ /* 0x000fce00078e02ff */
.L_x_110:
[----:B------:R-:W-:Y:S05]  /*3780*/  BSYNC B1 ;  /* 0x0000000000017941 */ /* 0x000fea0003800000 */
.L_x_109:
[----:B---3--:R-:W-:Y:S01]  /*3790*/  @!P3 IMAD R89, R124, R155, R22 ;  /* 0x0000009b7c59b224 */ /* 0x008fe200078e0216 */
[----:B------:R-:W-:Y:S04]  /*37a0*/  BSSY B1, `(.L_x_111) ;  /* 0x0000006000017945 */ /* 0x000fe80003800000 */
[----:B------:R3:W-:Y:S01]  /*37b0*/  @!P3 STG.E.U8 desc[UR36][R160.64+0x48], R89 ;  /* 0x00004859a000b986 */ /* 0x0007e2000c101124 */
[----:B------:R-:W-:Y:S05]  /*37c0*/  @P5 BRA `(.L_x_112) ;  /* 0x00000000000c5947 */ /* 0x000fea0003800000 */
[----:B--2---:R-:W3:Y:S02]  /*37d0*/  LDG.E.U8 R157, desc[UR36][R162.64+0x49] ;  /* 0x00004924a29d7981 */ /* 0x004ee4000c1e1100 */
[----:B---3--:R-:W-:-:S05]  /*37e0*/  PRMT R89, R157, 0x8880, RZ ;  /* 0x000088809d597816 */ /* 0x008fca00000000ff */
[----:B------:R-:W-:-:S07]  /*37f0*/  IMAD R22, R89, R156, RZ ;  /* 0x0000009c59167224 */ /* 0x000fce00078e02ff */
.L_x_112:
[----:B------:R-:W-:Y:S05]  /*3800*/  BSYNC B1 ;  /* 0x0000000000017941 */ /* 0x000fea0003800000 */
.L_x_111:
[----:B------:R-:W-:Y:S01]  /*3810*/  @!P5 IMAD R125, R125, R155, R22 ;  /* 0x0000009b7d7dd224 */ /* 0x000fe200078e0216 */
[----:B------:R-:W-:Y:S04]  /*3820*/  BSSY B1, `(.L_x_113) ;  /* 0x0000006000017945 */ /* 0x000fe80003800000 */
[----:B------:R0:W-:Y:S01]  /*3830*/  @!P5 STG.E.U8 desc[UR36][R160.64+0x49], R125 ;  /* 0x0000497da000d986 */ /* 0x0001e2000c101124 */
[----:B------:R-:W-:Y:S05]  /*3840*/  @P2 BRA `(.L_x_114) ;  /* 0x00000000000c2947 */ /* 0x000fea0003800000 */
[----:B--2---:R-:W3:Y:S02]  /*3850*/  LDG.E.U8 R157, desc[UR36][R166.64+0x48] ;  /* 0x00004824a69d7981 */ /* 0x004ee4000c1e1100 */
[----:B---3--:R-:W-:-:S05]  /*3860*/  PRMT R89, R157, 0x8880, RZ ;  /* 0x000088809d597816 */ /* 0x008fca00000000ff */
[----:B------:R-:W-:-:S07]  /*3870*/  IMAD R22, R89, R156, RZ ;  /* 0x0000009c59167224 */ /* 0x000fce00078e02ff */
.L_x_114:
[----:B------:R-:W-:Y:S05]  /*3880*/  BSYNC B1 ;  /* 0x0000000000017941 */ /* 0x000fea0003800000 */
.L_x_113:
        /* <DEDUP_REMOVED lines=11> */
.L_x_116:
[----:B------:R-:W-:Y:S05]  /*3940*/  BSYNC B1 ;  /* 0x0000000000017941 */ /* 0x000fea0003800000 */
.L_x_115:
[----:B------:R-:W-:Y:S01]  /*3950*/  @!P4 IMAD R127, R127, R155, R22 ;  /* 0x0000009b7f7fc224 */ /* 0x000fe200078e0216 */
[----:B------:R-:W-:Y:S04]  /*3960*/  BSSY B1, `(.L_x_117) ;  /* 0x0000006000017945 */ /* 0x000fe80003800000 */
[----:B------:R0:W-:Y:S01]  /*3970*/  @!P4 STG.E.U8 desc[UR36][R8.64+0x49], R127 ;  /* 0x0000497f0800c986 */ /* 0x0001e2000c101124 */
[----:B------:R-:W-:Y:S05]  /*3980*/  @P3 BRA `(.L_x_118) ;  /* 0x00000000000c3947 */ /* 0x000fea0003800000 */
[----:B--2---:R-:W3:Y:S02]  /*3990*/  LDG.E.U8 R157, desc[UR36][R162.64+0x50] ;  /* 0x00005024a29d7981 */ /* 0x004ee4000c1e1100 */
[----:B---3--:R-:W-:-:S05]  /*39a0*/  PRMT R89, R157, 0x8880, RZ ;  /* 0x000088809d597816 */ /* 0x008fca00000000ff */
[----:B------:R-:W-:-:S07]  /*39b0*/  IMAD R22, R89, R156, RZ ;  /* 0x0000009c59167224 */ /* 0x000fce00078e02ff */
.L_x_118:
[----:B------:R-:W-:Y:S05]  /*39c0*/  BSYNC B1 ;  /* 0x0000000000017941 */ /* 0x000fea0003800000 */
.L_x_117:
[----:B---3--:R-:W-:Y:S01]  /*39d0*/  @!P3 IMAD R89, R128, R155, R22 ;  /* 0x0000009b8059b224 */ /* 0x008fe200078e0216 */
[----:B------:R-:W-:Y:S04]  /*39e0*/  BSSY B1, `(.L_x_119) ;  /* 0x0000006000017945 */ /* 0x000fe80003800000 */
[----:B------:R3:W-:Y:S01]  /*39f0*/  @!P3 STG.E.U8 desc[UR36][R160.64+0x50], R89 ;  /* 0x00005059a000b986 */ /* 0x0007e2000c101124 */
[----:B------:R-:W-:Y:S05]  /*3a00*/  @P5 BRA `(.L_x_120) ;  /* 0x00000000000c5947 */ /* 0x000fea0003800000 */
[----:B--2---:R-:W3:Y:S02]  /*3a10*/  LDG.E.U8 R157, desc[UR36][R162.64+0x51] ;  /* 0x00005124a29d7981 */ /* 0x004ee4000c1e1100 */
[----:B---3--:R-:W-:-:S05]  /*3a20*/  PRMT R89, R157, 0x8880, RZ ;  /* 0x000088809d597816 */ /* 0x008fca00000000ff */
[----:B------:R-:W-:-:S07]  /*3a30*/  IMAD R22, R89, R156, RZ ;  /* 0x0000009c59167224 */ /* 0x000fce00078e02ff */
.L_x_120:
[----:B------:R-:W-:Y:S05]  /*3a40*/  BSYNC B1 ;  /* 0x0000000000017941 */ /* 0x000fea0003800000 */
.L_x_119:
[----:B------:R-:W-:Y:S01]  /*3a50*/  @!P5 IMAD R129, R129, R155, R22 ;  /* 0x0000009b8181d224 */ /* 0x000fe200078e0216 */
[----:B------:R-:W-:Y:S04]  /*3a60*/  BSSY B1, `(.L_x_121) ;  /* 0x0000006000017945 */ /* 0x000fe80003800000 */
[----:B------:R0:W-:Y:S01]  /*3a70*/  @!P5 STG.E.U8 desc[UR36][R160.64+0x51], R129 ;  /* 0x00005181a000d986 */ /* 0x0001e2000c101124 */
[----:B------:R-:W-:Y:S05]  /*3a80*/  @P2 BRA `(.L_x_122) ;  /* 0x00000000000c2947 */ /* 0x000fea0003800000 */
[----:B--2---:R-:W3:Y:S02]  /*3a90*/  LDG.E.U8 R157, desc[UR36][R166.64+0x50] ;  /* 0x00005024a69d7981 */ /* 0x004ee4000c1e1100 */
[----:B---3--:R-:W-:-:S05]  /*3aa0*/  PRMT R89, R157, 0x8880, RZ ;  /* 0x000088809d597816 */ /* 0x008fca00000000ff */
[----:B------:R-:W-:-:S07]  /*3ab0*/  IMAD R22, R89, R156, RZ ;  /* 0x0000009c59167224 */ /* 0x000fce00078e02ff */
.L_x_122:
[----:B------:R-:W-:Y:S05]  /*3ac0*/  BSYNC B1 ;  /* 0x0000000000017941 */ /* 0x000fea0003800000 */
.L_x_121:
        /* <DEDUP_REMOVED lines=11> */
.L_x_124:
[----:B------:R-:W-:Y:S05]  /*3b80*/  BSYNC B1 ;  /* 0x0000000000017941 */ /* 0x000fea0003800000 */
.L_x_123:
[----:B------:R-:W-:Y:S01]  /*3b90*/  @!P4 IMAD R131, R131, R155, R22 ;  /* 0x0000009b8383c224 */ /* 0x000fe200078e0216 */
[----:B------:R-:W-:Y:S04]  /*3ba0*/  BSSY B1, `(.L_x_125) ;  /* 0x0000006000017945 */ /* 0x000fe80003800000 */
[----:B------:R0:W-:Y:S01]  /*3bb0*/  @!P4 STG.E.U8 desc[UR36][R8.64+0x51], R131 ;  /* 0x000051830800c986 */ /* 0x0001e2000c101124 */
[----:B------:R-:W-:Y:S05]  /*3bc0*/  @P3 BRA `(.L_x_126) ;  /* 0x00000000000c3947 */ /* 0x000fea0003800000 */
[----:B--2---:R-:W3:Y:S02]  /*3bd0*/  LDG.E.U8 R157, desc[UR36][R162.64+0x58] ;  /* 0x00005824a29d7981 */ /* 0x004ee4000c1e1100 */
[----:B---3--:R-:W-:-:S05]  /*3be0*/  PRMT R89, R157, 0x8880, RZ ;  /* 0x000088809d597816 */ /* 0x008fca00000000ff */
[----:B------:R-:W-:-:S07]  /*3bf0*/  IMAD R22, R89, R156, RZ ;  /* 0x0000009c59167224 */ /* 0x000fce00078e02ff */
.L_x_126:
[----:B------:R-:W-:Y:S05]  /*3c00*/  BSYNC B1 ;  /* 0x0000000000017941 */ /* 0x000fea0003800000 */
.L_x_125:
[----:B---3--:R-:W-:Y:S01]  /*3c10*/  @!P3 IMAD R89, R132, R155, R22 ;  /* 0x0000009b8459b224 */ /* 0x008fe200078e0216 */
[----:B------:R-:W-:Y:S04]  /*3c20*/  BSSY B1, `(.L_x_127) ;  /* 0x0000006000017945 */ /* 0x000fe80003800000 */
[----:B------:R3:W-:Y:S01]  /*3c30*/  @!P3 STG.E.U8 desc[UR36][R160.64+0x58], R89 ;  /* 0x00005859a000b986 */ /* 0x0007e2000c101124 */
[----:B------:R-:W-:Y:S05]  /*3c40*/  @P5 BRA `(.L_x_128) ;  /* 0x00000000000c5947 */ /* 0x000fea0003800000 */
[----:B--2---:R-:W3:Y:S02]  /*3c50*/  LDG.E.U8 R157, desc[UR36][R162.64+0x59] ;  /* 0x00005924a29d7981 */ /* 0x004ee4000c1e1100 */
[----:B---3--:R-:W-:-:S05]  /*3c60*/  PRMT R89, R157, 0x8880, RZ ;  /* 0x000088809d597816 */ /* 0x008fca00000000ff */
[----:B------:R-:W-:-:S07]  /*3c70*/  IMAD R22, R89, R156, RZ ;  /* 0x0000009c59167224 */ /* 0x000fce00078e02ff */
.L_x_128:
[----:B------:R-:W-:Y:S05]  /*3c80*/  BSYNC B1 ;  /* 0x0000000000017941 */ /* 0x000fea0003800000 */
.L_x_127:
[----:B------:R-:W-:Y:S01]  /*3c90*/  @!P5 IMAD R133, R133, R155, R22 ;  /* 0x0000009b8585d224 */ /* 0x000fe200078e0216 */
[----:B------:R-:W-:Y:S04]  /*3ca0*/  BSSY B1, `(.L_x_129) ;  /* 0x0000006000017945 */ /* 0x000fe80003800000 */
[----:B------:R0:W-:Y:S01]  /*3cb0*/  @!P5 STG.E.U8 desc[UR36][R160.64+0x59], R133 ;  /* 0x00005985a000d986 */ /* 0x0001e2000c101124 */
[----:B------:R-:W-:Y:S05]  /*3cc0*/  @P2 BRA `(.L_x_130) ;  /* 0x00000000000c2947 */ /* 0x000fea0003800000 */
[----:B--2---:R-:W3:Y:S02]  /*3cd0*/  LDG.E.U8 R157, desc[UR36][R166.64+0x58] ;  /* 0x00005824a69d7981 */ /* 0x004ee4000c1e1100 */
[----:B---3--:R-:W-:-:S05]  /*3ce0*/  PRMT R89, R157, 0x8880, RZ ;  /* 0x000088809d597816 */ /* 0x008fca00000000ff */
[----:B------:R-:W-:-:S07]  /*3cf0*/  IMAD R22, R89, R156, RZ ;  /* 0x0000009c59167224 */ /* 0x000fce00078e02ff */
.L_x_130:
[----:B------:R-:W-:Y:S05]  /*3d00*/  BSYNC B1 ;  /* 0x0000000000017941 */ /* 0x000fea0003800000 */
.L_x_129:
        /* <DEDUP_REMOVED lines=11> */
.L_x_132:
[----:B------:R-:W-:Y:S05]  /*3dc0*/  BSYNC B1 ;  /* 0x0000000000017941 */ /* 0x000fea0003800000 */
.L_x_131:
[----:B------:R-:W-:Y:S01]  /*3dd0*/  @!P4 IMAD R135, R135, R155, R22 ;  /* 0x0000009b8787c224 */ /* 0x000fe200078e0216 */
[----:B------:R-:W-:Y:S04]  /*3de0*/  BSSY B1, `(.L_x_133) ;  /* 0x0000006000017945 */ /* 0x000fe80003800000 */
[----:B------:R0:W-:Y:S01]  /*3df0*/  @!P4 STG.E.U8 desc[UR36][R8.64+0x59], R135 ;  /* 0x000059870800c986 */ /* 0x0001e2000c101124 */
[----:B------:R-:W-:Y:S05]  /*3e00*/  @P3 BRA `(.L_x_134) ;  /* 0x00000000000c3947 */ /* 0x000fea0003800000 */
[----:B--2---:R-:W3:Y:S02]  /*3e10*/  LDG.E.U8 R157, desc[UR36][R162.64+0x60] ;  /* 0x00006024a29d7981 */ /* 0x004ee4000c1e1100 */
[----:B---3--:R-:W-:-:S05]  /*3e20*/  PRMT R89, R157, 0x8880, RZ ;  /* 0x000088809d597816 */ /* 0x008fca00000000ff */
[----:B------:R-:W-:-:S07]  /*3e30*/  IMAD R22, R89, R156, RZ ;  /* 0x0000009c59167224 */ /* 0x000fce00078e02ff */
.L_x_134:
[----:B------:R-:W-:Y:S05]  /*3e40*/  BSYNC B1 ;  /* 0x0000000000017941 */ /* 0x000fea0003800000 */
.L_x_133:
[----:B---3--:R-:W-:Y:S01]  /*3e50*/  @!P3 IMAD R89, R136, R155, R22 ;  /* 0x0000009b8859b224 */ /* 0x008fe200078e0216 */
[----:B------:R-:W-:Y:S04]  /*3e60*/  BSSY B1, `(.L_x_135) ;  /* 0x0000006000017945 */ /* 0x000fe80003800000 */
[----:B------:R3:W-:Y:S01]  /*3e70*/  @!P3 STG.E.U8 desc[UR36][R160.64+0x60], R89 ;  /* 0x00006059a000b986 */ /* 0x0007e2000c101124 */
[----:B------:R-:W-:Y:S05]  /*3e80*/  @P5 BRA `(.L_x_136) ;  /* 0x00000000000c5947 */ /* 0x000fea0003800000 */
[----:B--2---:R-:W3:Y:S02]  /*3e90*/  LDG.E.U8 R157, desc[UR36][R162.64+0x61] ;  /* 0x00006124a29d7981 */ /* 0x004ee4000c1e1100 */
[----:B---3--:R-:W-:-:S05]  /*3ea0*/  PRMT R89, R157, 0x8880, RZ ;  /* 0x000088809d597816 */ /* 0x008fca00000000ff */
[----:B------:R-:W-:-:S07]  /*3eb0*/  IMAD R22, R89, R156, RZ ;  /* 0x0000009c59167224 */ /* 0x000fce00078e02ff */
.L_x_136:
[----:B------:R-:W-:Y:S05]  /*3ec0*/  BSYNC B1 ;  /* 0x0000000000017941 */ /* 0x000fea0003800000 */
.L_x_135:
[----:B------:R-:W-:Y:S01]  /*3ed0*/  @!P5 IMAD R137, R137, R155, R22 ;  /* 0x0000009b8989d224 */ /* 0x000fe200078e0216 */
[----:B------:R-:W-:Y:S04]  /*3ee0*/  BSSY B1, `(.L_x_137) ;  /* 0x0000006000017945 */ /* 0x000fe80003800000 */
[----:B------:R0:W-:Y:S01]  /*3ef0*/  @!P5 STG.E.U8 desc[UR36][R160.64+0x61], R137 ;  /* 0x00006189a000d986 */ /* 0x0001e2000c101124 */
[----:B------:R-:W-:Y:S05]  /*3f00*/  @P2 BRA `(.L_x_138) ;  /* 0x00000000000c2947 */ /* 0x000fea0003800000 */
[----:B--2---:R-:W3:Y:S02]  /*3f10*/  LDG.E.U8 R157, desc[UR36][R166.64+0x60] ;  /* 0x00006024a69d7981 */ /* 0x004ee4000c1e1100 */
[----:B---3--:R-:W-:-:S05]  /*3f20*/  PRMT R89, R157, 0x8880, RZ ;  /* 0x000088809d597816 */ /* 0x008fca00000000ff */
[----:B------:R-:W-:-:S07]  /*3f30*/  IMAD R22, R89, R156, RZ ;  /* 0x0000009c59167224 */ /* 0x000fce00078e02ff */
.L_x_138:
[----:B------:R-:W-:Y:S05]  /*3f40*/  BSYNC B1 ;  /* 0x0000000000017941 */ /* 0x000fea0003800000 */
.L_x_137:
        /* <DEDUP_REMOVED lines=11> */
.L_x_140:
[----:B------:R-:W-:Y:S05]  /*4000*/  BSYNC B1 ;  /* 0x0000000000017941 */ /* 0x000fea0003800000 */
.L_x_139:
[----:B------:R-:W-:Y:S01]  /*4010*/  @!P4 IMAD R139, R139, R155, R22 ;  /* 0x0000009b8b8bc224 */ /* 0x000fe200078e0216 */
[----:B------:R-:W-:Y:S04]  /*4020*/  BSSY B1, `(.L_x_141) ;  /* 0x0000006000017945 */ /* 0x000fe80003800000 */
[----:B------:R0:W-:Y:S01]  /*4030*/  @!P4 STG.E.U8 desc[UR36][R8.64+0x61], R139 ;  /* 0x0000618b0800c986 */ /* 0x0001e2000c101124 */
[----:B------:R-:W-:Y:S05]  /*4040*/  @P3 BRA `(.L_x_142) ;  /* 0x00000000000c3947 */ /* 0x000fea0003800000 */
[----:B--2---:R-:W3:Y:S02]  /*4050*/  LDG.E.U8 R157, desc[UR36][R162.64+0x68] ;  /* 0x00006824a29d7981 */ /* 0x004ee4000c1e1100 */
[----:B---3--:R-:W-:-:S05]  /*4060*/  PRMT R89, R157, 0x8880, RZ ;  /* 0x000088809d597816 */ /* 0x008fca00000000ff */
[----:B------:R-:W-:-:S07]  /*4070*/  IMAD R22, R89, R156, RZ ;  /* 0x0000009c59167224 */ /* 0x000fce00078e02ff */
.L_x_142:
[----:B------:R-:W-:Y:S05]  /*4080*/  BSYNC B1 ;  /* 0x0000000000017941 */ /* 0x000fea0003800000 */
.L_x_141:
[----:B---3--:R-:W-:Y:S01]  /*4090*/  @!P3 IMAD R89, R140, R155, R22 ;  /* 0x0000009b8c59b224 */ /* 0x008fe200078e0216 */
[----:B------:R-:W-:Y:S04]  /*40a0*/  BSSY B1, `(.L_x_143) ;  /* 0x0000006000017945 */ /* 0x000fe80003800000 */
[----:B------:R3:W-:Y:S01]  /*40b0*/  @!P3 STG.E.U8 desc[UR36][R160.64+0x68], R89 ;  /* 0x00006859a000b986 */ /* 0x0007e2000c101124 */
[----:B------:R-:W-:Y:S05]  /*40c0*/  @P5 BRA `(.L_x_144) ;  /* 0x00000000000c5947 */ /* 0x000fea0003800000 */
[----:B--2---:R-:W3:Y:S02]  /*40d0*/  LDG.E.U8 R157, desc[UR36][R162.64+0x69] ;  /* 0x00006924a29d7981 */ /* 0x004ee4000c1e1100 */
[----:B---3--:R-:W-:-:S05]  /*40e0*/  PRMT R89, R157, 0x8880, RZ ;  /* 0x000088809d597816 */ /* 0x008fca00000000ff */
[----:B------:R-:W-:-:S07]  /*40f0*/  IMAD R22, R89, R156, RZ ;  /* 0x0000009c59167224 */ /* 0x000fce00078e02ff */
.L_x_144:
[----:B------:R-:W-:Y:S05]  /*4100*/  BSYNC B1 ;  /* 0x0000000000017941 */ /* 0x000fea0003800000 */
.L_x_143:
[----:B------:R-:W-:Y:S01]  /*4110*/  @!P5 IMAD R141, R141, R155, R22 ;  /* 0x0000009b8d8dd224 */ /* 0x000fe200078e0216 */
[----:B------:R-:W-:Y:S04]  /*4120*/  BSSY B1, `(.L_x_145) ;  /* 0x0000006000017945 */ /* 0x000fe80003800000 */
[----:B------:R0:W-:Y:S01]  /*4130*/  @!P5 STG.E.U8 desc[UR36][R160.64+0x69], R141 ;  /* 0x0000698da000d986 */ /* 0x0001e2000c101124 */
[----:B------:R-:W-:Y:S05]  /*4140*/  @P2 BRA `(.L_x_146) ;  /* 0x00000000000c2947 */ /* 0x000fea0003800000 */
[----:B--2---:R-:W3:Y:S02]  /*4150*/  LDG.E.U8 R157, desc[UR36][R166.64+0x68] ;  /* 0x00006824a69d7981 */ /* 0x004ee4000c1e1100 */
[----:B---3--:R-:W-:-:S05]  /*4160*/  PRMT R89, R157, 0x8880, RZ ;  /* 0x000088809d597816 */ /* 0x008fca00000000ff */
[----:B------:R-:W-:-:S07]  /*4170*/  IMAD R22, R89, R156, RZ ;  /* 0x0000009c59167224 */ /* 0x000fce00078e02ff */
.L_x_146:
[----:B------:R-:W-:Y:S05]  /*4180*/  BSYNC B1 ;  /* 0x0000000000017941 */ /* 0x000fea0003800000 */
.L_x_145:
        /* <DEDUP_REMOVED lines=11> */
.L_x_148:
[----:B------:R-:W-:Y:S05]  /*4240*/  BSYNC B1 ;  /* 0x0000000000017941 */ /* 0x000fea0003800000 */
.L_x_147:
[----:B------:R-:W-:Y:S01]  /*4250*/  @!P4 IMAD R143, R143, R155, R22 ;  /* 0x0000009b8f8fc224 */ /* 0x000fe200078e0216 */
[----:B------:R-:W-:Y:S04]  /*4260*/  BSSY B1, `(.L_x_149) ;  /* 0x0000006000017945 */ /* 0x000fe80003800000 */
[----:B------:R0:W-:Y:S01]  /*4270*/  @!P4 STG.E.U8 desc[UR36][R8.64+0x69], R143 ;  /* 0x0000698f0800c986 */ /* 0x0001e2000c101124 */
[----:B------:R-:W-:Y:S05]  /*4280*/  @P3 BRA `(.L_x_150) ;  /* 0x00000000000c3947 */ /* 0x000fea0003800000 */
[----:B--2---:R-:W3:Y:S02]  /*4290*/  LDG.E.U8 R157, desc[UR36][R162.64+0x70] ;  /* 0x00007024a29d7981 */ /* 0x004ee4000c1e1100 */
[----:B---3--:R-:W-:-:S05]  /*42a0*/  PRMT R89, R157, 0x8880, RZ ;  /* 0x000088809d597816 */ /* 0x008fca00000000ff */
[----:B------:R-:W-:-:S07]  /*42b0*/  IMAD R22, R89, R156, RZ ;  /* 0x0000009c59167224 */ /* 0x000fce00078e02ff */
.L_x_150:
[----:B------:R-:W-:Y:S05]  /*42c0*/  BSYNC B1 ;  /* 0x0000000000017941 */ /* 0x000fea0003800000 */
.L_x_149:
[----:B---3--:R-:W-:Y:S01]  /*42d0*/  @!P3 IMAD R89, R144, R155, R22 ;  /* 0x0000009b9059b224 */ /* 0x008fe200078e0216 */
[----:B------:R-:W-:Y:S04]  /*42e0*/  BSSY B1, `(.L_x_151) ;  /* 0x0000006000017945 */ /* 0x000fe80003800000 */
[----:B------:R3:W-:Y:S01]  /*42f0*/  @!P3 STG.E.U8 desc[UR36][R160.64+0x70], R89 ;  /* 0x00007059a000b986 */ /* 0x0007e2000c101124 */
[----:B------:R-:W-:Y:S05]  /*4300*/  @P5 BRA `(.L_x_152) ;  /* 0x00000000000c5947 */ /* 0x000fea0003800000 */
[----:B--2---:R-:W3:Y:S02]  /*4310*/  LDG.E.U8 R157, desc[UR36][R162.64+0x71] ;  /* 0x00007124a29d7981 */ /* 0x004ee4000c1e1100 */
[----:B---3--:R-:W-:-:S05]  /*4320*/  PRMT R89, R157, 0x8880, RZ ;  /* 0x000088809d597816 */ /* 0x008fca00000000ff */
[----:B------:R-:W-:-:S07]  /*4330*/  IMAD R22, R89, R156, RZ ;  /* 0x0000009c59167224 */ /* 0x000fce00078e02ff */
.L_x_152:
[----:B------:R-:W-:Y:S05]  /*4340*/  BSYNC B1 ;  /* 0x0000000000017941 */ /* 0x000fea0003800000 */
.L_x_151:
[----:B------:R-:W-:Y:S01]  /*4350*/  @!P5 IMAD R145, R145, R155, R22 ;  /* 0x0000009b9191d224 */ /* 0x000fe200078e0216 */
[----:B------:R-:W-:Y:S04]  /*4360*/  BSSY B1, `(.L_x_153) ;  /* 0x0000006000017945 */ /* 0x000fe80003800000 */
[----:B------:R0:W-:Y:S01]  /*4370*/  @!P5 STG.E.U8 desc[UR36][R160.64+0x71], R145 ;  /* 0x00007191a000d986 */ /* 0x0001e2000c101124 */
[----:B------:R-:W-:Y:S05]  /*4380*/  @P2 BRA `(.L_x_154) ;  /* 0x00000000000c2947 */ /* 0x000fea0003800000 */
[----:B--2---:R-:W3:Y:S02]  /*4390*/  LDG.E.U8 R157, desc[UR36][R166.64+0x70] ;  /* 0x00007024a69d7981 */ /* 0x004ee4000c1e1100 */
[----:B---3--:R-:W-:-:S05]  /*43a0*/  PRMT R89, R157, 0x8880, RZ ;  /* 0x000088809d597816 */ /* 0x008fca00000000ff */
[----:B------:R-:W-:-:S07]  /*43b0*/  IMAD R22, R89, R156, RZ ;  /* 0x0000009c59167224 */ /* 0x000fce00078e02ff */
.L_x_154:
[----:B------:R-:W-:Y:S05]  /*43c0*/  BSYNC B1 ;  /* 0x0000000000017941 */ /* 0x000fea0003800000 */
.L_x_153:
[C---:B------:R-:W-:Y:S01]  /*43d0*/  ISETP.LT.OR P4, PT, R3.reuse, 0x72, !P1 ;  /* 0x000000720300780c */ /* 0x040fe20004f81670 */
[----:B---3--:R-:W-:Y:S01]  /*43e0*/  @!P2 IMAD R89, R146, R155, R22 ;  /* 0x0000009b9259a224 */ /* 0x008fe200078e0216 */
[----:B------:R-:W-:Y:S01]  /*43f0*/  BSSY B1, `(.L_x_155) ;  /* 0x000000b000017945 */ /* 0x000fe20003800000 */
[----:B------:R-:W-:Y:S02]  /*4400*/  ISETP.LT.OR P3, PT, R3, 0x79, !P0 ;  /* 0x000000790300780c */ /* 0x000fe40004761670 */
[----:B------:R-:W-:Y:S01]  /*4410*/  IADD3 R153, P5, R153, 0x80, RZ ;  /* 0x0000008099997810 */ /* 0x000fe20007fbe0ff */
[----:B------:R3:W-:Y:S01]  /*4420*/  @!P2 STG.E.U8 desc[UR36][R8.64+0x70], R89 ;  /* 0x000070590800a986 */ /* 0x0007e2000c101124 */
[C---:B------:R-:W-:Y:S02]  /*4430*/  ISETP.LT.OR P2, PT, R3.reuse, 0x79, !P1 ;  /* 0x000000790300780c */ /* 0x040fe40004f41670 */
[C---:B------:R-:W-:Y:S02]  /*4440*/  ISETP.LT.OR P0, PT, R3.reuse, 0x7a, !P0 ;  /* 0x0000007a0300780c */ /* 0x040fe40004701670 */
[----:B------:R-:W-:-:S02]  /*4450*/  ISETP.LT.OR P1, PT, R3, 0x7a, !P1 ;  /* 0x0000007a0300780c */ /* 0x000fc40004f21670 */
[----:B------:R-:W-:Y:S11]  /*4460*/  @P4 BRA `(.L_x_156) ;  /* 0x00000000000c4947 */ /* 0x000ff60003800000 */
[----:B--2---:R-:W3:Y:S02]  /*4470*/  LDG.E.U8 R157, desc[UR36][R166.64+0x71] ;  /* 0x00007124a69d7981 */ /* 0x004ee4000c1e1100 */
[----:B---3--:R-:W-:-:S05]  /*4480*/  PRMT R89, R157, 0x8880, RZ ;  /* 0x000088809d597816 */ /* 0x008fca00000000ff */
[----:B------:R-:W-:-:S07]  /*4490*/  IMAD R22, R89, R156, RZ ;  /* 0x0000009c59167224 */ /* 0x000fce00078e02ff */
.L_x_156:
[----:B------:R-:W-:Y:S05]  /*44a0*/  BSYNC B1 ;  /* 0x0000000000017941 */ /* 0x000fea0003800000 */
.L_x_155:
[----:B------:R-:W-:Y:S01]  /*44b0*/  @!P4 IMAD R147, R147, R155, R22 ;  /* 0x0000009b9393c224 */ /* 0x000fe200078e0216 */
[----:B------:R-:W-:Y:S04]  /*44c0*/  BSSY B1, `(.L_x_157) ;  /* 0x0000006000017945 */ /* 0x000fe80003800000 */
[----:B------:R0:W-:Y:S01]  /*44d0*/  @!P4 STG.E.U8 desc[UR36][R8.64+0x71], R147 ;  /* 0x000071930800c986 */ /* 0x0001e2000c101124 */
[----:B------:R-:W-:Y:S05]  /*44e0*/  @P3 BRA `(.L_x_158) ;  /* 0x00000000000c3947 */ /* 0x000fea0003800000 */
[----:B--2---:R-:W3:Y:S02]  /*44f0*/  LDG.E.U8 R157, desc[UR36][R162.64+0x78] ;  /* 0x00007824a29d7981 */ /* 0x004ee4000c1e1100 */
[----:B---3--:R-:W-:-:S05]  /*4500*/  PRMT R89, R157, 0x8880, RZ ;  /* 0x000088809d597816 */ /* 0x008fca00000000ff */
[----:B------:R-:W-:-:S07]  /*4510*/  IMAD R22, R89, R156, RZ ;  /* 0x0000009c59167224 */ /* 0x000fce00078e02ff */
.L_x_158:
[----:B------:R-:W-:Y:S05]  /*4520*/  BSYNC B1 ;  /* 0x0000000000017941 */ /* 0x000fea0003800000 */
.L_x_157:
[----:B---3--:R-:W-:Y:S01]  /*4530*/  @!P3 IMAD R89, R148, R155, R22 ;  /* 0x0000009b9459b224 */ /* 0x008fe200078e0216 */
[----:B------:R-:W-:Y:S01]  /*4540*/  BSSY B1, `(.L_x_159) ;  /* 0x0000007000017945 */ /* 0x000fe20003800000 */
[----:B----4-:R-:W-:-:S03]  /*4550*/  IMAD.X R91, RZ, RZ, R5, P5 ;  /* 0x000000ffff5b7224 */ /* 0x010fc600028e0605 */
[----:B------:R3:W-:Y:S01]  /*4560*/  @!P3 STG.E.U8 desc[UR36][R160.64+0x78], R89 ;  /* 0x00007859a000b986 */ /* 0x0007e2000c101124 */
[----:B------:R-:W-:Y:S05]  /*4570*/  @P0 BRA `(.L_x_160) ;  /* 0x00000000000c0947 */ /* 0x000fea0003800000 */
[----:B--2---:R-:W2:Y:S02]  /*4580*/  LDG.E.U8 R157, desc[UR36][R162.64+0x79] ;  /* 0x00007924a29d7981 */ /* 0x004ea4000c1e1100 */
[----:B--2---:R-:W-:-:S05]  /*4590*/  PRMT R5, R157, 0x8880, RZ ;  /* 0x000088809d057816 */ /* 0x004fca00000000ff */
[----:B------:R-:W-:-:S07]  /*45a0*/  IMAD R22, R5, R156, RZ ;  /* 0x0000009c05167224 */ /* 0x000fce00078e02ff */
.L_x_160:
[----:B------:R-:W-:Y:S05]  /*45b0*/  BSYNC B1 ;  /* 0x0000000000017941 */ /* 0x000fea0003800000 */
.L_x_159:
[----:B------:R-:W-:Y:S01]  /*45c0*/  @!P0 IMAD R149, R149, R155, R22 ;  /* 0x0000009b95958224 */ /* 0x000fe200078e0216 */
[----:B------:R-:W-:Y:S01]  /*45d0*/  BSSY B1, `(.L_x_161) ;  /* 0x0000007000017945 */ /* 0x000fe20003800000 */
[----:B------:R-:W-:-:S03]  /*45e0*/  IMAD R4, R91, R158, RZ ;  /* 0x0000009e5b047224 */ /* 0x000fc600078e02ff */
[----:B------:R4:W-:Y:S01]  /*45f0*/  @!P0 STG.E.U8 desc[UR36][R160.64+0x79], R149 ;  /* 0x00007995a0008986 */ /* 0x0009e2000c101124 */
[----:B------:R-:W-:Y:S05]  /*4600*/  @P2 BRA `(.L_x_162) ;  /* 0x00000000000c2947 */ /* 0x000fea0003800000 */
[----:B--2---:R-:W2:Y:S02]  /*4610*/  LDG.E.U8 R157, desc[UR36][R166.64+0x78] ;  /* 0x00007824a69d7981 */ /* 0x004ea4000c1e1100 */
[----:B--2---:R-:W-:-:S05]  /*4620*/  PRMT R5, R157, 0x8880, RZ ;  /* 0x000088809d057816 */ /* 0x004fca00000000ff */
[----:B------:R-:W-:-:S07]  /*4630*/  IMAD R22, R5, R156, RZ ;  /* 0x0000009c05167224 */ /* 0x000fce00078e02ff */
.L_x_162:
[----:B------:R-:W-:Y:S05]  /*4640*/  BSYNC B1 ;  /* 0x0000000000017941 */ /* 0x000fea0003800000 */
.L_x_161:
[----:B------:R-:W-:Y:S01]  /*4650*/  @!P2 IMAD R5, R150, R155, R22 ;  /* 0x0000009b9605a224 */ /* 0x000fe200078e0216 */
[----:B------:R-:W-:Y:S01]  /*4660*/  BSSY B1, `(.L_x_163) ;  /* 0x0000009000017945 */ /* 0x000fe20003800000 */
[C---:B---3--:R-:W-:Y:S02]  /*4670*/  IMAD R89, R153.reuse, R159, R4 ;  /* 0x0000009f99597224 */ /* 0x048fe400078e0204 */
[CC--:B------:R-:W-:Y:S01]  /*4680*/  IMAD.WIDE.U32 R164, R153.reuse, R158.reuse, R164 ;  /* 0x0000009e99a47225 */ /* 0x0c0fe200078e00a4 */
[----:B------:R3:W-:Y:S03]  /*4690*/  @!P2 STG.E.U8 desc[UR36][R8.64+0x78], R5 ;  /* 0x000078050800a986 */ /* 0x0007e6000c101124 */
[----:B------:R-:W-:Y:S01]  /*46a0*/  IMAD.WIDE.U32 R158, R153, R158, R20 ;  /* 0x0000009e999e7225 */ /* 0x000fe200078e0014 */
[----:B------:R-:W-:Y:S06]  /*46b0*/  @P1 BRA `(.L_x_164) ;  /* 0x00000000000c1947 */ /* 0x000fec0003800000 */
[----:B--2---:R-:W3:Y:S02]  /*46c0*/  LDG.E.U8 R157, desc[UR36][R166.64+0x79] ;  /* 0x00007924a69d7981 */ /* 0x004ee4000c1e1100 */
[----:B---3--:R-:W-:-:S05]  /*46d0*/  PRMT R5, R157, 0x8880, RZ ;  /* 0x000088809d057816 */ /* 0x008fca00000000ff */
[----:B------:R-:W-:-:S07]  /*46e0*/  IMAD R22, R5, R156, RZ ;  /* 0x0000009c05167224 */ /* 0x000fce00078e02ff */
.L_x_164:
[----:B------:R-:W-:Y:S05]  /*46f0*/  BSYNC B1 ;  /* 0x0000000000017941 */ /* 0x000fea0003800000 */
.L_x_163:
[----:B------:R-:W-:Y:S01]  /*4700*/  @!P1 IMAD R151, R151, R155, R22 ;  /* 0x0000009b97979224 */ /* 0x000fe200078e0216 */
[----:B------:R-:W-:Y:S01]  /*4710*/  ISETP.GE.AND P2, PT, R0, 0x81, PT ;  /* 0x000000810000780c */ /* 0x000fe20003f46270 */
[----:B------:R-:W-:Y:S01]  /*4720*/  BSSY B1, `(.L_x_165) ;  /* 0x000000c000017945 */ /* 0x000fe20003800000 */
[----:B------:R-:W-:Y:S02]  /*4730*/  IADD3 R4, P5, R158, R12, RZ ;  /* 0x0000000c9e047210 */ /* 0x000fe40007fbe0ff */
[----:B------:R0:W-:Y:S01]  /*4740*/  @!P1 STG.E.U8 desc[UR36][R8.64+0x79], R151 ;  /* 0x0000799708009986 */ /* 0x0001e2000c101124 */
[----:B------:R-:W-:Y:S02]  /*4750*/  ISETP.LT.OR P1, PT, R3, 0x1, !P2 ;  /* 0x000000010300780c */ /* 0x000fe40005721670 */
[----:B---3--:R-:W-:Y:S02]  /*4760*/  IADD3.X R5, R13, R159, R89, P5, !PT ;  /* 0x0000009f0d057210 */ /* 0x008fe40002ffe459 */
[----:B------:R-:W-:-:S02]  /*4770*/  ISETP.GE.AND P0, PT, R0, 0x89, PT ;  /* 0x000000890000780c */ /* 0x000fc40003f06270 */
[----:B------:R-:W-:Y:S02]  /*4780*/  IADD3 R12, P4, P3, R14, R12, R164 ;  /* 0x0000000c0e0c7210 */ /* 0x000fe40007b9e0a4 */
[----:B------:R-:W-:-:S05]  /*4790*/  ISETP.LT.OR P5, PT, R3, 0x2, !P2 ;  /* 0x000000020300780c */ /* 0x000fca00057a1670 */
[----:B0-----:R-:W-:Y:S08]  /*47a0*/  @P1 BRA `(.L_x_166) ;  /* 0x00000000000c1947 */ /* 0x001ff00003800000 */
[----:B--2---:R-:W2:Y:S02]  /*47b0*/  LDG.E.U8 R157, desc[UR36][R4.64] ;  /* 0x00000024049d7981 */ /* 0x004ea4000c1e1100 */
[----:B--2---:R-:W-:-:S05]  /*47c0*/  PRMT R9, R157, 0x8880, RZ ;  /* 0x000088809d097816 */ /* 0x004fca00000000ff */
[----:B------:R-:W-:-:S07]  /*47d0*/  IMAD R22, R9, R156, RZ ;  /* 0x0000009c09167224 */ /* 0x000fce00078e02ff */
.L_x_166:
[----:B------:R-:W-:Y:S05]  /*47e0*/  BSYNC B1 ;  /* 0x0000000000017941 */ /* 0x000fea0003800000 */
.L_x_165:
[----:B------:R-:W-:Y:S01]  /*47f0*/  @!P1 IMAD R9, R24, R155, R22 ;  /* 0x0000009b18099224 */ /* 0x000fe200078e0216 */
[----:B------:R-:W-:Y:S01]  /*4800*/  BSSY B1, `(.L_x_167) ;  /* 0x0000007000017945 */ /* 0x000fe20003800000 */
[----:B------:R-:W-:-:S03]  /*4810*/  IMAD.IADD R164, R89, 0x1, R165 ;  /* 0x0000000159a47824 */ /* 0x000fc600078e02a5 */
[----:B------:R0:W-:Y:S01]  /*4820*/  @!P1 STG.E.U8 desc[UR36][R6.64], R9 ;  /* 0x0000000906009986 */ /* 0x0001e2000c101124 */
[----:B------:R-:W-:Y:S05]  /*4830*/  @P5 BRA `(.L_x_168) ;  /* 0x00000000000c5947 */ /* 0x000fea0003800000 */
[----:B--2---:R-:W0:Y:S02]  /*4840*/  LDG.E.U8 R157, desc[UR36][R4.64+0x1] ;  /* 0x00000124049d7981 */ /* 0x004e24000c1e1100 */
[----:B0-----:R-:W-:-:S05]  /*4850*/  PRMT R9, R157, 0x8880, RZ ;  /* 0x000088809d097816 */ /* 0x001fca00000000ff */
[----:B------:R-:W-:-:S07]  /*4860*/  IMAD R22, R9, R156, RZ ;  /* 0x0000009c09167224 */ /* 0x000fce00078e02ff */
.L_x_168:
[----:B------:R-:W-:Y:S05]  /*4870*/  BSYNC B1 ;  /* 0x0000000000017941 */ /* 0x000fea0003800000 */
.L_x_167:
[----:B------:R-:W-:Y:S01]  /*4880*/  ISETP.LT.OR P1, PT, R3, 0x1, !P0 ;  /* 0x000000010300780c */ /* 0x000fe20004721670 */
[----:B------:R-:W-:Y:S01]  /*4890*/  @!P5 IMAD R25, R25, R155, R22 ;  /* 0x0000009b1919d224 */ /* 0x000fe200078e0216 */
[----:B------:R-:W-:Y:S01]  /*48a0*/  BSSY B1, `(.L_x_169) ;  /* 0x000000a000017945 */ /* 0x000fe20003800000 */
[----:B------:R-:W-:Y:S02]  /*48b0*/  IADD3.X R13, R21, R13, R164, P4, P3 ;  /* 0x0000000d150d7210 */ /* 0x000fe400027e64a4 */
[C---:B------:R-:W-:Y:S01]  /*48c0*/  ISETP.LT.OR P4, PT, R3.reuse, 0x2, !P0 ;  /* 0x000000020300780c */ /* 0x040fe20004781670 */
[----:B------:R3:W-:Y:S01]  /*48d0*/  @!P5 STG.E.U8 desc[UR36][R6.64+0x1], R25 ;  /* 0x000001190600d986 */ /* 0x0007e2000c101124 */
[C---:B------:R-:W-:Y:S02]  /*48e0*/  ISETP.LT.OR P5, PT, R3.reuse, 0x9, !P2 ;  /* 0x000000090300780c */ /* 0x040fe400057a1670 */
[----:B------:R-:W-:-:S04]  /*48f0*/  ISETP.LT.OR P3, PT, R3, 0xa, !P2 ;  /* 0x0000000a0300780c */ /* 0x000fc80005761670 */
[----:B------:R-:W-:Y:S09]  /*4900*/  @P1 BRA `(.L_x_170) ;  /* 0x00000000000c1947 */ /* 0x000ff20003800000 */
[----:B--2---:R-:W0:Y:S02]  /*4910*/  LDG.E.U8 R157, desc[UR36][R12.64] ;  /* 0x000000240c9d7981 */ /* 0x004e24000c1e1100 */
[----:B0-----:R-:W-:-:S05]  /*4920*/  PRMT R9, R157, 0x8880, RZ ;  /* 0x000088809d097816 */ /* 0x001fca00000000ff */
[----:B------:R-:W-:-:S07]  /*4930*/  IMAD R22, R9, R156, RZ ;  /* 0x0000009c09167224 */ /* 0x000fce00078e02ff */
.L_x_170:
[----:B------:R-:W-:Y:S05]  /*4940*/  BSYNC B1 ;  /* 0x0000000000017941 */ /* 0x000fea0003800000 */
.L_x_169:
[----:B0-----:R-:W-:Y:S01]  /*4950*/  @!P1 IMAD R9, R26, R155, R22 ;  /* 0x0000009b1a099224 */ /* 0x001fe200078e0216 */
[----:B------:R-:W-:Y:S04]  /*4960*/  BSSY B1, `(.L_x_171) ;  /* 0x0000006000017945 */ /* 0x000fe80003800000 */
[----:B------:R0:W-:Y:S01]  /*4970*/  @!P1 STG.E.U8 desc[UR36][R10.64], R9 ;  /* 0x000000090a009986 */ /* 0x0001e2000c101124 */
[----:B------:R-:W-:Y:S05]  /*4980*/  @P4 BRA `(.L_x_172) ;  /* 0x00000000000c4947 */ /* 0x000fea0003800000 */
[----:B--2---:R-:W0:Y:S02]  /*4990*/  LDG.E.U8 R157, desc[UR36][R12.64+0x1] ;  /* 0x000001240c9d7981 */ /* 0x004e24000c1e1100 */
[----:B0-----:R-:W-:-:S05]  /*49a0*/  PRMT R9, R157, 0x8880, RZ ;  /* 0x000088809d097816 */ /* 0x001fca00000000ff */
[----:B------:R-:W-:-:S07]  /*49b0*/  IMAD R22, R9, R156, RZ ;  /* 0x0000009c09167224 */ /* 0x000fce00078e02ff */
.L_x_172:
[----:B------:R-:W-:Y:S05]  /*49c0*/  BSYNC B1 ;  /* 0x0000000000017941 */ /* 0x000fea0003800000 */
.L_x_171:
[----:B------:R-:W-:Y:S01]  /*49d0*/  @!P4 IMAD R27, R27, R155, R22 ;  /* 0x0000009b1b1bc224 */ /* 0x000fe200078e0216 */
[----:B------:R-:W-:Y:S04]  /*49e0*/  BSSY B1, `(.L_x_173) ;  /* 0x0000006000017945 */ /* 0x000fe80003800000 */
[----:B------:R0:W-:Y:S01]  /*49f0*/  @!P4 STG.E.U8 desc[UR36][R10.64+0x1], R27 ;  /* 0x0000011b0a00c986 */ /* 0x0001e2000c101124 */
[----:B------:R-:W-:Y:S05]  /*4a00*/  @P5 BRA `(.L_x_174) ;  /* 0x00000000000c5947 */ /* 0x000fea0003800000 */
[----:B--2---:R-:W0:Y:S02]  /*4a10*/  LDG.E.U8 R157, desc[UR36][R4.64+0x8] ;  /* 0x00000824049d7981 */ /* 0x004e24000c1e1100 */
[----:B0-----:R-:W-:-:S05]  /*4a20*/  PRMT R9, R157, 0x8880, RZ ;  /* 0x000088809d097816 */ /* 0x001fca00000000ff */
[----:B------:R-:W-:-:S07]  /*4a30*/  IMAD R22, R9, R156, RZ ;  /* 0x0000009c09167224 */ /* 0x000fce00078e02ff */
.L_x_174:
[----:B------:R-:W-:Y:S05]  /*4a40*/  BSYNC B1 ;  /* 0x0000000000017941 */ /* 0x000fea0003800000 */
.L_x_173:
[----:B0-----:R-:W-:Y:S01]  /*4a50*/  @!P5 IMAD R9, R28, R155, R22 ;  /* 0x0000009b1c09d224 */ /* 0x001fe200078e0216 */
[----:B------:R-:W-:Y:S04]  /*4a60*/  BSSY B1, `(.L_x_175) ;  /* 0x0000006000017945 */ /* 0x000fe80003800000 */
[----:B------:R0:W-:Y:S01]  /*4a70*/  @!P5 STG.E.U8 desc[UR36][R6.64+0x8], R9 ;  /* 0x000008090600d986 */ /* 0x0001e2000c101124 */
[----:B------:R-:W-:Y:S05]  /*4a80*/  @P3 BRA `(.L_x_176) ;  /* 0x00000000000c3947 */ /* 0x000fea0003800000 */
[----:B--2---:R-:W0:Y:S02]  /*4a90*/  LDG.E.U8 R157, desc[UR36][R4.64+0x9] ;  /* 0x00000924049d7981 */ /* 0x004e24000c1e1100 */
[----:B0-----:R-:W-:-:S05]  /*4aa0*/  PRMT R9, R157, 0x8880, RZ ;  /* 0x000088809d097816 */ /* 0x001fca00000000ff */
[----:B------:R-:W-:-:S07]  /*4ab0*/  IMAD R22, R9, R156, RZ ;  /* 0x0000009c09167224 */ /* 0x000fce00078e02ff */
.L_x_176:
[----:B------:R-:W-:Y:S05]  /*4ac0*/  BSYNC B1 ;  /* 0x0000000000017941 */ /* 0x000fea0003800000 */
.L_x_175:
[----:B------:R-:W-:Y:S01]  /*4ad0*/  ISETP.LT.OR P5, PT, R3, 0x9, !P0 ;  /* 0x000000090300780c */ /* 0x000fe200047a1670 */
[----:B------:R-:W-:Y:S01]  /*4ae0*/  @!P3 IMAD R29, R29, R155, R22 ;  /* 0x0000009b1d1db224 */ /* 0x000fe200078e0216 */
[----:B------:R-:W-:Y:S01]  /*4af0*/  BSSY B1, `(.L_x_177) ;  /* 0x0000009000017945 */ /* 0x000fe20003800000 */
[C---:B------:R-:W-:Y:S02]  /*4b00*/  ISETP.LT.OR P4, PT, R3.reuse, 0xa, !P0 ;  /* 0x0000000a0300780c */ /* 0x040fe40004781670 */
[C---:B------:R-:W-:Y:S01]  /*4b10*/  ISETP.LT.OR P1, PT, R3.reuse, 0x12, !P2 ;  /* 0x000000120300780c */ /* 0x040fe20005721670 */
[----:B------:R0:W-:Y:S01]  /*4b20*/  @!P3 STG.E.U8 desc[UR36][R6.64+0x9], R29 ;  /* 0x0000091d0600b986 */ /* 0x0001e2000c101124 */
[----:B------:R-:W-:-:S06]  /*4b30*/  ISETP.LT.OR P3, PT, R3, 0x11, !P2 ;  /* 0x000000110300780c */ /* 0x000fcc0005761670 */
[----:B------:R-:W-:Y:S07]  /*4b40*/  @P5 BRA `(.L_x_178) ;  /* 0x00000000000c5947 */ /* 0x000fee0003800000 */
[----:B--2---:R-:W0:Y:S02]  /*4b50*/  LDG.E.U8 R157, desc[UR36][R12.64+0x8] ;  /* 0x000008240c9d7981 */ /* 0x004e24000c1e1100 */
[----:B0-----:R-:W-:-:S05]  /*4b60*/  PRMT R9, R157, 0x8880, RZ ;  /* 0x000088809d097816 */ /* 0x001fca00000000ff */
[----:B------:R-:W-:-:S07]  /*4b70*/  IMAD R22, R9, R156, RZ ;  /* 0x0000009c09167224 */ /* 0x000fce00078e02ff */
.L_x_178:
[----:B------:R-:W-:Y:S05]  /*4b80*/  BSYNC B1 ;  /* 0x0000000000017941 */ /* 0x000fea0003800000 */
.L_x_177:
[----:B0-----:R-:W-:Y:S01]  /*4b90*/  @!P5 IMAD R9, R30, R155, R22 ;  /* 0x0000009b1e09d224 */ /* 0x001fe200078e0216 */
[----:B------:R-:W-:Y:S04]  /*4ba0*/  BSSY B1, `(.L_x_179) ;  /* 0x0000006000017945 */ /* 0x000fe80003800000 */
[----:B------:R0:W-:Y:S01]  /*4bb0*/  @!P5 STG.E.U8 desc[UR36][R10.64+0x8], R9 ;  /* 0x000008090a00d986 */ /* 0x0001e2000c101124 */
[----:B------:R-:W-:Y:S05]  /*4bc0*/  @P4 BRA `(.L_x_180) ;  /* 0x00000000000c4947 */ /* 0x000fea0003800000 */
[----:B--2---:R-:W0:Y:S02]  /*4bd0*/  LDG.E.U8 R157, desc[UR36][R12.64+0x9] ;  /* 0x000009240c9d7981 */ /* 0x004e24000c1e1100 */
[----:B0-----:R-:W-:-:S05]  /*4be0*/  PRMT R9, R157, 0x8880, RZ ;  /* 0x000088809d097816 */ /* 0x001fca00000000ff */
[----:B------:R-:W-:-:S07]  /*4bf0*/  IMAD R22, R9, R156, RZ ;  /* 0x0000009c09167224 */ /* 0x000fce00078e02ff */
.L_x_180:
[----:B------:R-:W-:Y:S05]  /*4c00*/  BSYNC B1 ;  /* 0x0000000000017941 */ /* 0x000fea0003800000 */
.L_x_179:
[----:B------:R-:W-:Y:S01]  /*4c10*/  @!P4 IMAD R31, R31, R155, R22 ;  /* 0x0000009b1f1fc224 */ /* 0x000fe200078e0216 */
[----:B------:R-:W-:Y:S04]  /*4c20*/  BSSY B1, `(.L_x_181) ;  /* 0x0000006000017945 */ /* 0x000fe80003800000 */
[----:B------:R0:W-:Y:S01]  /*4c30*/  @!P4 STG.E.U8 desc[UR36][R10.64+0x9], R31 ;  /* 0x0000091f0a00c986 */ /* 0x0001e2000c101124 */
[----:B------:R-:W-:Y:S05]  /*4c40*/  @P3 BRA `(.L_x_182) ;  /* 0x00000000000c3947 */ /* 0x000fea0003800000 */
[----:B--2---:R-:W0:Y:S02]  /*4c50*/  LDG.E.U8 R157, desc[UR36][R4.64+0x10] ;  /* 0x00001024049d7981 */ /* 0x004e24000c1e1100 */
[----:B0-----:R-:W-:-:S05]  /*4c60*/  PRMT R9, R157, 0x8880, RZ ;  /* 0x000088809d097816 */ /* 0x001fca00000000ff */
[----:B------:R-:W-:-:S07]  /*4c70*/  IMAD R22, R9, R156, RZ ;  /* 0x0000009c09167224 */ /* 0x000fce00078e02ff */
.L_x_182:
[----:B------:R-:W-:Y:S05]  /*4c80*/  BSYNC B1 ;  /* 0x0000000000017941 */ /* 0x000fea0003800000 */
.L_x_181:
[----:B0-----:R-:W-:Y:S01]  /*4c90*/  @!P3 IMAD R9, R32, R155, R22 ;  /* 0x0000009b2009b224 */ /* 0x001fe200078e0216 */
[----:B------:R-:W-:Y:S04]  /*4ca0*/  BSSY B1, `(.L_x_183) ;  /* 0x0000006000017945 */ /* 0x000fe80003800000 */
[----:B------:R0:W-:Y:S01]  /*4cb0*/  @!P3 STG.E.U8 desc[UR36][R6.64+0x10], R9 ;  /* 0x000010090600b986 */ /* 0x0001e2000c101124 */
[----:B------:R-:W-:Y:S05]  /*4cc0*/  @P1 BRA `(.L_x_184) ;  /* 0x00000000000c1947 */ /* 0x000fea0003800000 */
[----:B--2---:R-:W0:Y:S02]  /*4cd0*/  LDG.E.U8 R157, desc[UR36][R4.64+0x11] ;  /* 0x00001124049d7981 */ /* 0x004e24000c1e1100 */
[----:B0-----:R-:W-:-:S05]  /*4ce0*/  PRMT R9, R157, 0x8880, RZ ;  /* 0x000088809d097816 */ /* 0x001fca00000000ff */
[----:B------:R-:W-:-:S07]  /*4cf0*/  IMAD R22, R9, R156, RZ ;  /* 0x0000009c09167224 */ /* 0x000fce00078e02ff */
.L_x_184:
[----:B------:R-:W-:Y:S05]  /*4d00*/  BSYNC B1 ;  /* 0x0000000000017941 */ /* 0x000fea0003800000 */
.L_x_183:
        /* <DEDUP_REMOVED lines=11> */
.L_x_186:
[----:B------:R-:W-:Y:S05]  /*4dc0*/  BSYNC B1 ;  /* 0x0000000000017941 */ /* 0x000fea0003800000 */
.L_x_185:
[----:B0-----:R-:W-:Y:S01]  /*4dd0*/  @!P4 IMAD R9, R34, R155, R22 ;  /* 0x0000009b2209c224 */ /* 0x001fe200078e0216 */
[----:B------:R-:W-:Y:S04]  /*4de0*/  BSSY B1, `(.L_x_187) ;  /* 0x0000006000017945 */ /* 0x000fe80003800000 */
[----:B------:R0:W-:Y:S01]  /*4df0*/  @!P4 STG.E.U8 desc[UR36][R10.64+0x10], R9 ;  /* 0x000010090a00c986 */ /* 0x0001e2000c101124 */
[----:B------:R-:W-:Y:S05]  /*4e00*/  @P3 BRA `(.L_x_188) ;  /* 0x00000000000c3947 */ /* 0x000fea0003800000 */
[----:B--2---:R-:W0:Y:S02]  /*4e10*/  LDG.E.U8 R157, desc[UR36][R12.64+0x11] ;  /* 0x000011240c9d7981 */ /* 0x004e24000c1e1100 */
[----:B0-----:R-:W-:-:S05]  /*4e20*/  PRMT R9, R157, 0x8880, RZ ;  /* 0x000088809d097816 */ /* 0x001fca00000000ff */
[----:B------:R-:W-:-:S07]  /*4e30*/  IMAD R22, R9, R156, RZ ;  /* 0x0000009c09167224 */ /* 0x000fce00078e02ff */
.L_x_188:
[----:B------:R-:W-:Y:S05]  /*4e40*/  BSYNC B1 ;  /* 0x0000000000017941 */ /* 0x000fea0003800000 */
.L_x_187:
[----:B------:R-:W-:Y:S01]  /*4e50*/  @!P3 IMAD R35, R35, R155, R22 ;  /* 0x0000009b2323b224 */ /* 0x000fe200078e0216 */
[----:B------:R-:W-:Y:S04]  /*4e60*/  BSSY B1, `(.L_x_189) ;  /* 0x0000006000017945 */ /* 0x000fe80003800000 */
[----:B------:R0:W-:Y:S01]  /*4e70*/  @!P3 STG.E.U8 desc[UR36][R10.64+0x11], R35 ;  /* 0x000011230a00b986 */ /* 0x0001e2000c101124 */
[----:B------:R-:W-:Y:S05]  /*4e80*/  @P5 BRA `(.L_x_190) ;  /* 0x00000000000c5947 */ /* 0x000fea0003800000 */
[----:B--2---:R-:W0:Y:S02]  /*4e90*/  LDG.E.U8 R157, desc[UR36][R4.64+0x18] ;  /* 0x00001824049d7981 */ /* 0x004e24000c1e1100 */
[----:B0-----:R-:W-:-:S05]  /*4ea0*/  PRMT R9, R157, 0x8880, RZ ;  /* 0x000088809d097816 */ /* 0x001fca00000000ff */
[----:B------:R-:W-:-:S07]  /*4eb0*/  IMAD R22, R9, R156, RZ ;  /* 0x0000009c09167224 */ /* 0x000fce00078e02ff */
.L_x_190:
[----:B------:R-:W-:Y:S05]  /*4ec0*/  BSYNC B1 ;  /* 0x0000000000017941 */ /* 0x000fea0003800000 */
.L_x_189:
[----:B0-----:R-:W-:Y:S01]  /*4ed0*/  @!P5 IMAD R9, R36, R155, R22 ;  /* 0x0000009b2409d224 */ /* 0x001fe200078e0216 */
[----:B------:R-:W-:Y:S04]  /*4ee0*/  BSSY B1, `(.L_x_191) ;  /* 0x0000006000017945 */ /* 0x000fe80003800000 */
[----:B------:R0:W-:Y:S01]  /*4ef0*/  @!P5 STG.E.U8 desc[UR36][R6.64+0x18], R9 ;  /* 0x000018090600d986 */ /* 0x0001e2000c101124 */
[----:B------:R-:W-:Y:S05]  /*4f00*/  @P1 BRA `(.L_x_192) ;  /* 0x00000000000c1947 */ /* 0x000fea0003800000 */
[----:B--2---:R-:W0:Y:S02]  /*4f10*/  LDG.E.U8 R157, desc[UR36][R4.64+0x19] ;  /* 0x00001924049d7981 */ /* 0x004e24000c1e1100 */
[----:B0-----:R-:W-:-:S05]  /*4f20*/  PRMT R9, R157, 0x8880, RZ ;  /* 0x000088809d097816 */ /* 0x001fca00000000ff */
[----:B------:R-:W-:-:S07]  /*4f30*/  IMAD R22, R9, R156, RZ ;  /* 0x0000009c09167224 */ /* 0x000fce00078e02ff */
.L_x_192:
[----:B------:R-:W-:Y:S05]  /*4f40*/  BSYNC B1 ;  /* 0x0000000000017941 */ /* 0x000fea0003800000 */
.L_x_191:
        /* <DEDUP_REMOVED lines=11> */
.L_x_194:
[----:B------:R-:W-:Y:S05]  /*5000*/  BSYNC B1 ;  /* 0x0000000000017941 */ /* 0x000fea0003800000 */
.L_x_193:
[----:B0-----:R-:W-:Y:S01]  /*5010*/  @!P4 IMAD R9, R38, R155, R22 ;  /* 0x0000009b2609c224 */ /* 0x001fe200078e0216 */
[----:B------:R-:W-:Y:S04]  /*5020*/  BSSY B1, `(.L_x_195) ;  /* 0x0000006000017945 */ /* 0x000fe80003800000 */
[----:B------:R0:W-:Y:S01]  /*5030*/  @!P4 STG.E.U8 desc[UR36][R10.64+0x18], R9 ;  /* 0x000018090a00c986 */ /* 0x0001e2000c101124 */
[----:B------:R-:W-:Y:S05]  /*5040*/  @P3 BRA `(.L_x_196) ;  /* 0x00000000000c3947 */ /* 0x000fea0003800000 */
[----:B--2---:R-:W0:Y:S02]  /*5050*/  LDG.E.U8 R157, desc[UR36][R12.64+0x19] ;  /* 0x000019240c9d7981 */ /* 0x004e24000c1e1100 */
[----:B0-----:R-:W-:-:S05]  /*5060*/  PRMT R9, R157, 0x8880, RZ ;  /* 0x000088809d097816 */ /* 0x001fca00000000ff */
[----:B------:R-:W-:-:S07]  /*5070*/  IMAD R22, R9, R156, RZ ;  /* 0x0000009c09167224 */ /* 0x000fce00078e02ff */
.L_x_196:
[----:B------:R-:W-:Y:S05]  /*5080*/  BSYNC B1 ;  /* 0x0000000000017941 */ /* 0x000fea0003800000 */
.L_x_195:
[----:B------:R-:W-:Y:S01]  /*5090*/  @!P3 IMAD R39, R39, R155, R22 ;  /* 0x0000009b2727b224 */ /* 0x000fe200078e0216 */
[----:B------:R-:W-:Y:S04]  /*50a0*/  BSSY B1, `(.L_x_197) ;  /* 0x0000006000017945 */ /* 0x000fe80003800000 */
[----:B------:R0:W-:Y:S01]  /*50b0*/  @!P3 STG.E.U8 desc[UR36][R10.64+0x19], R39 ;  /* 0x000019270a00b986 */ /* 0x0001e2000c101124 */
[----:B------:R-:W-:Y:S05]  /*50c0*/  @P5 BRA `(.L_x_198) ;  /* 0x00000000000c5947 */ /* 0x000fea0003800000 */
[----:B--2---:R-:W0:Y:S02]  /*50d0*/  LDG.E.U8 R157, desc[UR36][R4.64+0x20] ;  /* 0x00002024049d7981 */ /* 0x004e24000c1e1100 */
[----:B0-----:R-:W-:-:S05]  /*50e0*/  PRMT R9, R157, 0x8880, RZ ;  /* 0x000088809d097816 */ /* 0x001fca00000000ff */
[----:B------:R-:W-:-:S07]  /*50f0*/  IMAD R22, R9, R156, RZ ;  /* 0x0000009c09167224 */ /* 0x000fce00078e02ff */
.L_x_198:
[----:B------:R-:W-:Y:S05]  /*5100*/  BSYNC B1 ;  /* 0x0000000000017941 */ /* 0x000fea0003800000 */
.L_x_197:
[----:B0-----:R-:W-:Y:S01]  /*5110*/  @!P5 IMAD R9, R40, R155, R22 ;  /* 0x0000009b2809d224 */ /* 0x001fe200078e0216 */
[----:B------:R-:W-:Y:S04]  /*5120*/  BSSY B1, `(.L_x_199) ;  /* 0x0000006000017945 */ /* 0x000fe80003800000 */
[----:B------:R0:W-:Y:S01]  /*5130*/  @!P5 STG.E.U8 desc[UR36][R6.64+0x20], R9 ;  /* 0x000020090600d986 */ /* 0x0001e2000c101124 */
[----:B------:R-:W-:Y:S05]  /*5140*/  @P1 BRA `(.L_x_200) ;  /* 0x00000000000c1947 */ /* 0x000fea0003800000 */
[----:B--2---:R-:W0:Y:S02]  /*5150*/  LDG.E.U8 R157, desc[UR36][R4.64+0x21] ;  /* 0x00002124049d7981 */ /* 0x004e24000c1e1100 */
[----:B0-----:R-:W-:-:S05]  /*5160*/  PRMT R9, R157, 0x8880, RZ ;  /* 0x000088809d097816 */ /* 0x001fca00000000ff */
[----:B------:R-:W-:-:S07]  /*5170*/  IMAD R22, R9, R156, RZ ;  /* 0x0000009c09167224 */ /* 0x000fce00078e02ff */
.L_x_200:
[----:B------:R-:W-:Y:S05]  /*5180*/  BSYNC B1 ;  /* 0x0000000000017941 */ /* 0x000fea0003800000 */
.L_x_199:
        /* <DEDUP_REMOVED lines=11> */
.L_x_202:
[----:B------:R-:W-:Y:S05]  /*5240*/  BSYNC B1 ;  /* 0x0000000000017941 */ /* 0x000fea0003800000 */
.L_x_201:
[----:B0-----:R-:W-:Y:S01]  /*5250*/  @!P4 IMAD R9, R42, R155, R22 ;  /* 0x0000009b2a09c224 */ /* 0x001fe200078e0216 */
[----:B------:R-:W-:Y:S04]  /*5260*/  BSSY B1, `(.L_x_203) ;  /* 0x0000006000017945 */ /* 0x000fe80003800000 */
[----:B------:R0:W-:Y:S01]  /*5270*/  @!P4 STG.E.U8 desc[UR36][R10.64+0x20], R9 ;  /* 0x000020090a00c986 */ /* 0x0001e2000c101124 */
[----:B------:R-:W-:Y:S05]  /*5280*/  @P3 BRA `(.L_x_204) ;  /* 0x00000000000c3947 */ /* 0x000fea0003800000 */
[----:B--2---:R-:W0:Y:S02]  /*5290*/  LDG.E.U8 R157, desc[UR36][R12.64+0x21] ;  /* 0x000021240c9d7981 */ /* 0x004e24000c1e1100 */
[----:B0-----:R-:W-:-:S05]  /*52a0*/  PRMT R9, R157, 0x8880, RZ ;  /* 0x000088809d097816 */ /* 0x001fca00000000ff */
[----:B------:R-:W-:-:S07]  /*52b0*/  IMAD R22, R9, R156, RZ ;  /* 0x0000009c09167224 */ /* 0x000fce00078e02ff */
.L_x_204:
[----:B------:R-:W-:Y:S05]  /*52c0*/  BSYNC B1 ;  /* 0x0000000000017941 */ /* 0x000fea0003800000 */
.L_x_203:
[----:B------:R-:W-:Y:S01]  /*52d0*/  @!P3 IMAD R43, R43, R155, R22 ;  /* 0x0000009b2b2bb224 */ /* 0x000fe200078e0216 */
[----:B------:R-:W-:Y:S04]  /*52e0*/  BSSY B1, `(.L_x_205) ;  /* 0x0000006000017945 */ /* 0x000fe80003800000 */
[----:B------:R0:W-:Y:S01]  /*52f0*/  @!P3 STG.E.U8 desc[UR36][R10.64+0x21], R43 ;  /* 0x0000212b0a00b986 */ /* 0x0001e2000c101124 */
[----:B------:R-:W-:Y:S05]  /*5300*/  @P5 BRA `(.L_x_206) ;  /* 0x00000000000c5947 */ /* 0x000fea0003800000 */
[----:B--2---:R-:W0:Y:S02]  /*5310*/  LDG.E.U8 R157, desc[UR36][R4.64+0x28] ;  /* 0x00002824049d7981 */ /* 0x004e24000c1e1100 */
[----:B0-----:R-:W-:-:S05]  /*5320*/  PRMT R9, R157, 0x8880, RZ ;  /* 0x000088809d097816 */ /* 0x001fca00000000ff */
[----:B------:R-:W-:-:S07]  /*5330*/  IMAD R22, R9, R156, RZ ;  /* 0x0000009c09167224 */ /* 0x000fce00078e02ff */
.L_x_206:
[----:B------:R-:W-:Y:S05]  /*5340*/  BSYNC B1 ;  /* 0x0000000000017941 */ /* 0x000fea0003800000 */
.L_x_205:
[----:B0-----:R-:W-:Y:S01]  /*5350*/  @!P5 IMAD R9, R44, R155, R22 ;  /* 0x0000009b2c09d224 */ /* 0x001fe200078e0216 */
[----:B------:R-:W-:Y:S04]  /*5360*/  BSSY B1, `(.L_x_207) ;  /* 0x0000006000017945 */ /* 0x000fe80003800000 */
[----:B------:R0:W-:Y:S01]  /*5370*/  @!P5 STG.E.U8 desc[UR36][R6.64+0x28], R9 ;  /* 0x000028090600d986 */ /* 0x0001e2000c101124 */
[----:B------:R-:W-:Y:S05]  /*5380*/  @P1 BRA `(.L_x_208) ;  /* 0x00000000000c1947 */ /* 0x000fea0003800000 */
[----:B--2---:R-:W0:Y:S02]  /*5390*/  LDG.E.U8 R157, desc[UR36][R4.64+0x29] ;  /* 0x00002924049d7981 */ /* 0x004e24000c1e1100 */
[----:B0-----:R-:W-:-:S05]  /*53a0*/  PRMT R9, R157, 0x8880, RZ ;  /* 0x000088809d097816 */ /* 0x001fca00000000ff */
[----:B------:R-:W-:-:S07]  /*53b0*/  IMAD R22, R9, R156, RZ ;  /* 0x0000009c09167224 */ /* 0x000fce00078e02ff */
.L_x_208:
[----:B------:R-:W-:Y:S05]  /*53c0*/  BSYNC B1 ;  /* 0x0000000000017941 */ /* 0x000fea0003800000 */
.L_x_207:
        /* <DEDUP_REMOVED lines=11> */
.L_x_210:
[----:B------:R-:W-:Y:S05]  /*5480*/  BSYNC B1 ;  /* 0x0000000000017941 */ /* 0x000fea0003800000 */
.L_x_209:
[----:B0-----:R-:W-:Y:S01]  /*5490*/  @!P4 IMAD R9, R46, R155, R22 ;  /* 0x0000009b2e09c224 */ /* 0x001fe200078e0216 */
[----:B------:R-:W-:Y:S04]  /*54a0*/  BSSY B1, `(.L_x_211) ;  /* 0x0000006000017945 */ /* 0x000fe80003800000 */
[----:B------:R0:W-:Y:S01]  /*54b0*/  @!P4 STG.E.U8 desc[UR36][R10.64+0x28], R9 ;  /* 0x000028090a00c986 */ /* 0x0001e2000c101124 */
[----:B------:R-:W-:Y:S05]  /*54c0*/  @P3 BRA `(.L_x_212) ;  /* 0x00000000000c3947 */ /* 0x000fea0003800000 */
[----:B--2---:R-:W0:Y:S02]  /*54d0*/  LDG.E.U8 R157, desc[UR36][R12.64+0x29] ;  /* 0x000029240c9d7981 */ /* 0x004e24000c1e1100 */
[----:B0-----:R-:W-:-:S05]  /*54e0*/  PRMT R9, R157, 0x8880, RZ ;  /* 0x000088809d097816 */ /* 0x001fca00000000ff */
[----:B------:R-:W-:-:S07]  /*54f0*/  IMAD R22, R9, R156, RZ ;  /* 0x0000009c09167224 */ /* 0x000fce00078e02ff */
.L_x_212:
[----:B------:R-:W-:Y:S05]  /*5500*/  BSYNC B1 ;  /* 0x0000000000017941 */ /* 0x000fea0003800000 */
.L_x_211:
[----:B------:R-:W-:Y:S01]  /*5510*/  @!P3 IMAD R47, R47, R155, R22 ;  /* 0x0000009b2f2fb224 */ /* 0x000fe200078e0216 */
[----:B------:R-:W-:Y:S04]  /*5520*/  BSSY B1, `(.L_x_213) ;  /* 0x0000006000017945 */ /* 0x000fe80003800000 */
[----:B------:R0:W-:Y:S01]  /*5530*/  @!P3 STG.E.U8 desc[UR36][R10.64+0x29], R47 ;  /* 0x0000292f0a00b986 */ /* 0x0001e2000c101124 */
[----:B------:R-:W-:Y:S05]  /*5540*/  @P5 BRA `(.L_x_214) ;  /* 0x00000000000c5947 */ /* 0x000fea0003800000 */
[----:B--2---:R-:W0:Y:S02]  /*5550*/  LDG.E.U8 R157, desc[UR36][R4.64+0x30] ;  /* 0x00003024049d7981 */ /* 0x004e24000c1e1100 */
[----:B0-----:R-:W-:-:S05]  /*5560*/  PRMT R9, R157, 0x8880, RZ ;  /* 0x000088809d097816 */ /* 0x001fca00000000ff */
[----:B------:R-:W-:-:S07]  /*5570*/  IMAD R22, R9, R156, RZ ;  /* 0x0000009c09167224 */ /* 0x000fce00078e02ff */
.L_x_214:
[----:B------:R-:W-:Y:S05]  /*5580*/  BSYNC B1 ;  /* 0x0000000000017941 */ /* 0x000fea0003800000 */
.L_x_213:
[----:B0-----:R-:W-:Y:S01]  /*5590*/  @!P5 IMAD R9, R48, R155, R22 ;  /* 0x0000009b3009d224 */ /* 0x001fe200078e0216 */
[----:B------:R-:W-:Y:S04]  /*55a0*/  BSSY B1, `(.L_x_215) ;  /* 0x0000006000017945 */ /* 0x000fe80003800000 */
[----:B------:R0:W-:Y:S01]  /*55b0*/  @!P5 STG.E.U8 desc[UR36][R6.64+0x30], R9 ;  /* 0x000030090600d986 */ /* 0x0001e2000c101124 */
[----:B------:R-:W-:Y:S05]  /*55c0*/  @P1 BRA `(.L_x_216) ;  /* 0x00000000000c1947 */ /* 0x000fea0003800000 */
[----:B--2---:R-:W0:Y:S02]  /*55d0*/  LDG.E.U8 R157, desc[UR36][R4.64+0x31] ;  /* 0x00003124049d7981 */ /* 0x004e24000c1e1100 */
[----:B0-----:R-:W-:-:S05]  /*55e0*/  PRMT R9, R157, 0x8880, RZ ;  /* 0x000088809d097816 */ /* 0x001fca00000000ff */
[----:B------:R-:W-:-:S07]  /*55f0*/  IMAD R22, R9, R156, RZ ;  /* 0x0000009c09167224 */ /* 0x000fce00078e02ff */
.L_x_216:
[----:B------:R-:W-:Y:S05]  /*5600*/  BSYNC B1 ;  /* 0x0000000000017941 */ /* 0x000fea0003800000 */
.L_x_215:
        /* <DEDUP_REMOVED lines=11> */
.L_x_218:
[----:B------:R-:W-:Y:S05]  /*56c0*/  BSYNC B1 ;  /* 0x0000000000017941 */ /* 0x000fea0003800000 */
.L_x_217:
[----:B0-----:R-:W-:Y:S01]  /*56d0*/  @!P4 IMAD R9, R50, R155, R22 ;  /* 0x0000009b3209c224 */ /* 0x001fe200078e0216 */
[----:B------:R-:W-:Y:S04]  /*56e0*/  BSSY B1, `(.L_x_219) ;  /* 0x0000006000017945 */ /* 0x000fe80003800000 */
[----:B------:R0:W-:Y:S01]  /*56f0*/  @!P4 STG.E.U8 desc[UR36][R10.64+0x30], R9 ;  /* 0x000030090a00c986 */ /* 0x0001e2000c101124 */
[----:B------:R-:W-:Y:S05]  /*5700*/  @P3 BRA `(.L_x_220) ;  /* 0x00000000000c3947 */ /* 0x000fea0003800000 */
[----:B--2---:R-:W0:Y:S02]  /*5710*/  LDG.E.U8 R157, desc[UR36][R12.64+0x31] ;  /* 0x000031240c9d7981 */ /* 0x004e24000c1e1100 */
[----:B0-----:R-:W-:-:S05]  /*5720*/  PRMT R9, R157, 0x8880, RZ ;  /* 0x000088809d097816 */ /* 0x001fca00000000ff */
[----:B------:R-:W-:-:S07]  /*5730*/  IMAD R22, R9, R156, RZ ;  /* 0x0000009c09167224 */ /* 0x000fce00078e02ff */
.L_x_220:
[----:B------:R-:W-:Y:S05]  /*5740*/  BSYNC B1 ;  /* 0x0000000000017941 */ /* 0x000fea0003800000 */
.L_x_219:
[----:B------:R-:W-:Y:S01]  /*5750*/  @!P3 IMAD R51, R51, R155, R22 ;  /* 0x0000009b3333b224 */ /* 0x000fe200078e0216 */
[----:B------:R-:W-:Y:S04]  /*5760*/  BSSY B1, `(.L_x_221) ;  /* 0x0000006000017945 */ /* 0x000fe80003800000 */
[----:B------:R0:W-:Y:S01]  /*5770*/  @!P3 STG.E.U8 desc[UR36][R10.64+0x31], R51 ;  /* 0x000031330a00b986 */ /* 0x0001e2000c101124 */
[----:B------:R-:W-:Y:S05]  /*5780*/  @P5 BRA `(.L_x_222) ;  /* 0x00000000000c5947 */ /* 0x000fea0003800000 */
[----:B--2---:R-:W0:Y:S02]  /*5790*/  LDG.E.U8 R157, desc[UR36][R4.64+0x38] ;  /* 0x00003824049d7981 */ /* 0x004e24000c1e1100 */
[----:B0-----:R-:W-:-:S05]  /*57a0*/  PRMT R9, R157, 0x8880, RZ ;  /* 0x000088809d097816 */ /* 0x001fca00000000ff */
[----:B------:R-:W-:-:S07]  /*57b0*/  IMAD R22, R9, R156, RZ ;  /* 0x0000009c09167224 */ /* 0x000fce00078e02ff */
.L_x_222:
[----:B------:R-:W-:Y:S05]  /*57c0*/  BSYNC B1 ;  /* 0x0000000000017941 */ /* 0x000fea0003800000 */
.L_x_221:
[----:B0-----:R-:W-:Y:S01]  /*57d0*/  @!P5 IMAD R9, R52, R155, R22 ;  /* 0x0000009b3409d224 */ /* 0x001fe200078e0216 */
[----:B------:R-:W-:Y:S04]  /*57e0*/  BSSY B1, `(.L_x_223) ;  /* 0x0000006000017945 */ /* 0x000fe80003800000 */
[----:B------:R0:W-:Y:S01]  /*57f0*/  @!P5 STG.E.U8 desc[UR36][R6.64+0x38], R9 ;  /* 0x000038090600d986 */ /* 0x0001e2000c101124 */
[----:B------:R-:W-:Y:S05]  /*5800*/  @P1 BRA `(.L_x_224) ;  /* 0x00000000000c1947 */ /* 0x000fea0003800000 */
[----:B--2---:R-:W0:Y:S02]  /*5810*/  LDG.E.U8 R157, desc[UR36][R4.64+0x39] ;  /* 0x00003924049d7981 */ /* 0x004e24000c1e1100 */
[----:B0-----:R-:W-:-:S05]  /*5820*/  PRMT R9, R157, 0x8880, RZ ;  /* 0x000088809d097816 */ /* 0x001fca00000000ff */
[----:B------:R-:W-:-:S07]  /*5830*/  IMAD R22, R9, R156, RZ ;  /* 0x0000009c09167224 */ /* 0x000fce00078e02ff */
.L_x_224:
[----:B------:R-:W-:Y:S05]  /*5840*/  BSYNC B1 ;  /* 0x0000000000017941 */ /* 0x000fea0003800000 */
.L_x_223:
        /* <DEDUP_REMOVED lines=11> */
.L_x_226:
[----:B------:R-:W-:Y:S05]  /*5900*/  BSYNC B1 ;  /* 0x0000000000017941 */ /* 0x000fea0003800000 */
.L_x_225:
[----:B0-----:R-:W-:Y:S01]  /*5910*/  @!P4 IMAD R9, R54, R155, R22 ;  /* 0x0000009b3609c224 */ /* 0x001fe200078e0216 */
[----:B------:R-:W-:Y:S04]  /*5920*/  BSSY B1, `(.L_x_227) ;  /* 0x0000006000017945 */ /* 0x000fe80003800000 */
[----:B------:R0:W-:Y:S01]  /*5930*/  @!P4 STG.E.U8 desc[UR36][R10.64+0x38], R9 ;  /* 0x000038090a00c986 */ /* 0x0001e2000c101124 */
[----:B------:R-:W-:Y:S05]  /*5940*/  @P3 BRA `(.L_x_228) ;  /* 0x00000000000c3947 */ /* 0x000fea0003800000 */
[----:B--2---:R-:W0:Y:S02]  /*5950*/  LDG.E.U8 R157, desc[UR36][R12.64+0x39] ;  /* 0x000039240c9d7981 */ /* 0x004e24000c1e1100 */
[----:B0-----:R-:W-:-:S05]  /*5960*/  PRMT R9, R157, 0x8880, RZ ;  /* 0x000088809d097816 */ /* 0x001fca00000000ff */
[----:B------:R-:W-:-:S07]  /*5970*/  IMAD R22, R9, R156, RZ ;  /* 0x0000009c09167224 */ /* 0x000fce00078e02ff */
.L_x_228:
[----:B------:R-:W-:Y:S05]  /*5980*/  BSYNC B1 ;  /* 0x0000000000017941 */ /* 0x000fea0003800000 */
.L_x_227:
[----:B------:R-:W-:Y:S01]  /*5990*/  @!P3 IMAD R55, R55, R155, R22 ;  /* 0x0000009b3737b224 */ /* 0x000fe200078e0216 */
[----:B------:R-:W-:Y:S04]  /*59a0*/  BSSY B1, `(.L_x_229) ;  /* 0x0000006000017945 */ /* 0x000fe80003800000 */
[----:B------:R0:W-:Y:S01]  /*59b0*/  @!P3 STG.E.U8 desc[UR36][R10.64+0x39], R55 ;  /* 0x000039370a00b986 */ /* 0x0001e2000c101124 */
[----:B------:R-:W-:Y:S05]  /*59c0*/  @P5 BRA `(.L_x_230) ;  /* 0x00000000000c5947 */ /* 0x000fea0003800000 */
[----:B--2---:R-:W0:Y:S02]  /*59d0*/  LDG.E.U8 R157, desc[UR36][R4.64+0x40] ;  /* 0x00004024049d7981 */ /* 0x004e24000c1e1100 */
[----:B0-----:R-:W-:-:S05]  /*59e0*/  PRMT R9, R157, 0x8880, RZ ;  /* 0x000088809d097816 */ /* 0x001fca00000000ff */
[----:B------:R-:W-:-:S07]  /*59f0*/  IMAD R22, R9, R156, RZ ;  /* 0x0000009c09167224 */ /* 0x000fce00078e02ff */
.L_x_230:
[----:B------:R-:W-:Y:S05]  /*5a00*/  BSYNC B1 ;  /* 0x0000000000017941 */ /* 0x000fea0003800000 */
.L_x_229:
[----:B0-----:R-:W-:Y:S01]  /*5a10*/  @!P5 IMAD R9, R56, R155, R22 ;  /* 0x0000009b3809d224 */ /* 0x001fe200078e0216 */
[----:B------:R-:W-:Y:S04]  /*5a20*/  BSSY B1, `(.L_x_231) ;  /* 0x0000006000017945 */ /* 0x000fe80003800000 */
[----:B------:R0:W-:Y:S01]  /*5a30*/  @!P5 STG.E.U8 desc[UR36][R6.64+0x40], R9 ;  /* 0x000040090600d986 */ /* 0x0001e2000c101124 */
[----:B------:R-:W-:Y:S05]  /*5a40*/  @P1 BRA `(.L_x_232) ;  /* 0x00000000000c1947 */ /* 0x000fea0003800000 */
[----:B--2---:R-:W0:Y:S02]  /*5a50*/  LDG.E.U8 R157, desc[UR36][R4.64+0x41] ;  /* 0x00004124049d7981 */ /* 0x004e24000c1e1100 */
[----:B0-----:R-:W-:-:S05]  /*5a60*/  PRMT R9, R157, 0x8880, RZ ;  /* 0x000088809d097816 */ /* 0x001fca00000000ff */
[----:B------:R-:W-:-:S07]  /*5a70*/  IMAD R22, R9, R156, RZ ;  /* 0x0000009c09167224 */ /* 0x000fce00078e02ff */
.L_x_232:
[----:B------:R-:W-:Y:S05]  /*5a80*/  BSYNC B1 ;  /* 0x0000000000017941 */ /* 0x000fea0003800000 */
.L_x_231:
        /* <DEDUP_REMOVED lines=11> */
.L_x_234:
[----:B------:R-:W-:Y:S05]  /*5b40*/  BSYNC B1 ;  /* 0x0000000000017941 */ /* 0x000fea0003800000 */
.L_x_233:
[----:B0-----:R-:W-:Y:S01]  /*5b50*/  @!P4 IMAD R9, R58, R155, R22 ;  /* 0x0000009b3a09c224 */ /* 0x001fe200078e0216 */
[----:B------:R-:W-:Y:S04]  /*5b60*/  BSSY B1, `(.L_x_235) ;  /* 0x0000006000017945 */ /* 0x000fe80003800000 */
[----:B------:R0:W-:Y:S01]  /*5b70*/  @!P4 STG.E.U8 desc[UR36][R10.64+0x40], R9 ;  /* 0x000040090a00c986 */ /* 0x0001e2000c101124 */
[----:B------:R-:W-:Y:S05]  /*5b80*/  @P3 BRA `(.L_x_236) ;  /* 0x00000000000c3947 */ /* 0x000fea0003800000 */
[----:B--2---:R-:W0:Y:S02]  /*5b90*/  LDG.E.U8 R157, desc[UR36][R12.64+0x41] ;  /* 0x000041240c9d7981 */ /* 0x004e24000c1e1100 */
[----:B0-----:R-:W-:-:S05]  /*5ba0*/  PRMT R9, R157, 0x8880, RZ ;  /* 0x000088809d097816 */ /* 0x001fca00000000ff */
[----:B------:R-:W-:-:S07]  /*5bb0*/  IMAD R22, R9, R156, RZ ;  /* 0x0000009c09167224 */ /* 0x000fce00078e02ff */
.L_x_236:
[----:B------:R-:W-:Y:S05]  /*5bc0*/  BSYNC B1 ;  /* 0x0000000000017941 */ /* 0x000fea0003800000 */
.L_x_235:
[----:B------:R-:W-:Y:S01]  /*5bd0*/  @!P3 IMAD R59, R59, R155, R22 ;  /* 0x0000009b3b3bb224 */ /* 0x000fe200078e0216 */
[----:B------:R-:W-:Y:S04]  /*5be0*/  BSSY B1, `(.L_x_237) ;  /* 0x0000006000017945 */ /* 0x000fe80003800000 */
[----:B------:R0:W-:Y:S01]  /*5bf0*/  @!P3 STG.E.U8 desc[UR36][R10.64+0x41], R59 ;  /* 0x0000413b0a00b986 */ /* 0x0001e2000c101124 */
[----:B------:R-:W-:Y:S05]  /*5c00*/  @P5 BRA `(.L_x_238) ;  /* 0x00000000000c5947 */ /* 0x000fea0003800000 */
[----:B--2---:R-:W0:Y:S02]  /*5c10*/  LDG.E.U8 R157, desc[UR36][R4.64+0x48] ;  /* 0x00004824049d7981 */ /* 0x004e24000c1e1100 */
[----:B0-----:R-:W-:-:S05]  /*5c20*/  PRMT R9, R157, 0x8880, RZ ;  /* 0x000088809d097816 */ /* 0x001fca00000000ff */
[----:B------:R-:W-:-:S07]  /*5c30*/  IMAD R22, R9, R156, RZ ;  /* 0x0000009c09167224 */ /* 0x000fce00078e02ff */
.L_x_238:
[----:B------:R-:W-:Y:S05]  /*5c40*/  BSYNC B1 ;  /* 0x0000000000017941 */ /* 0x000fea0003800000 */
.L_x_237:
[----:B0-----:R-:W-:Y:S01]  /*5c50*/  @!P5 IMAD R9, R60, R155, R22 ;  /* 0x0000009b3c09d224 */ /* 0x001fe200078e0216 */
[----:B------:R-:W-:Y:S04]  /*5c60*/  BSSY B1, `(.L_x_239) ;  /* 0x0000006000017945 */ /* 0x000fe80003800000 */
[----:B------:R0:W-:Y:S01]  /*5c70*/  @!P5 STG.E.U8 desc[UR36][R6.64+0x48], R9 ;  /* 0x000048090600d986 */ /* 0x0001e2000c101124 */
[----:B------:R-:W-:Y:S05]  /*5c80*/  @P1 BRA `(.L_x_240) ;  /* 0x00000000000c1947 */ /* 0x000fea0003800000 */
[----:B--2---:R-:W0:Y:S02]  /*5c90*/  LDG.E.U8 R157, desc[UR36][R4.64+0x49] ;  /* 0x00004924049d7981 */ /* 0x004e24000c1e1100 */
[----:B0-----:R-:W-:-:S05]  /*5ca0*/  PRMT R9, R157, 0x8880, RZ ;  /* 0x000088809d097816 */ /* 0x001fca00000000ff */
[----:B------:R-:W-:-:S07]  /*5cb0*/  IMAD R22, R9, R156, RZ ;  /* 0x0000009c09167224 */ /* 0x000fce00078e02ff */
.L_x_240:
[----:B------:R-:W-:Y:S05]  /*5cc0*/  BSYNC B1 ;  /* 0x0000000000017941 */ /* 0x000fea0003800000 */
.L_x_239:
        /* <DEDUP_REMOVED lines=11> */
.L_x_242:
[----:B------:R-:W-:Y:S05]  /*5d80*/  BSYNC B1 ;  /* 0x0000000000017941 */ /* 0x000fea0003800000 */
.L_x_241:
[----:B0-----:R-:W-:Y:S01]  /*5d90*/  @!P4 IMAD R9, R62, R155, R22 ;  /* 0x0000009b3e09c224 */ /* 0x001fe200078e0216 */
[----:B------:R-:W-:Y:S04]  /*5da0*/  BSSY B1, `(.L_x_243) ;  /* 0x0000006000017945 */ /* 0x000fe80003800000 */
[----:B------:R0:W-:Y:S01]  /*5db0*/  @!P4 STG.E.U8 desc[UR36][R10.64+0x48], R9 ;  /* 0x000048090a00c986 */ /* 0x0001e2000c101124 */
[----:B------:R-:W-:Y:S05]  /*5dc0*/  @P3 BRA `(.L_x_244) ;  /* 0x00000000000c3947 */ /* 0x000fea0003800000 */
[----:B--2---:R-:W0:Y:S02]  /*5dd0*/  LDG.E.U8 R157, desc[UR36][R12.64+0x49] ;  /* 0x000049240c9d7981 */ /* 0x004e24000c1e1100 */
[----:B0-----:R-:W-:-:S05]  /*5de0*/  PRMT R9, R157, 0x8880, RZ ;  /* 0x000088809d097816 */ /* 0x001fca00000000ff */
[----:B------:R-:W-:-:S07]  /*5df0*/  IMAD R22, R9, R156, RZ ;  /* 0x0000009c09167224 */ /* 0x000fce00078e02ff */
.L_x_244:
[----:B------:R-:W-:Y:S05]  /*5e00*/  BSYNC B1 ;  /* 0x0000000000017941 */ /* 0x000fea0003800000 */
.L_x_243:
[----:B------:R-:W-:Y:S01]  /*5e10*/  @!P3 IMAD R63, R63, R155, R22 ;  /* 0x0000009b3f3fb224 */ /* 0x000fe200078e0216 */
[----:B------:R-:W-:Y:S04]  /*5e20*/  BSSY B1, `(.L_x_245) ;  /* 0x0000006000017945 */ /* 0x000fe80003800000 */
[----:B------:R0:W-:Y:S01]  /*5e30*/  @!P3 STG.E.U8 desc[UR36][R10.64+0x49], R63 ;  /* 0x0000493f0a00b986 */ /* 0x0001e2000c101124 */
[----:B------:R-:W-:Y:S05]  /*5e40*/  @P5 BRA `(.L_x_246) ;  /* 0x00000000000c5947 */ /* 0x000fea0003800000 */
[----:B--2---:R-:W0:Y:S02]  /*5e50*/  LDG.E.U8 R157, desc[UR36][R4.64+0x50] ;  /* 0x00005024049d7981 */ /* 0x004e24000c1e1100 */
[----:B0-----:R-:W-:-:S05]  /*5e60*/  PRMT R9, R157, 0x8880, RZ ;  /* 0x000088809d097816 */ /* 0x001fca00000000ff */
[----:B------:R-:W-:-:S07]  /*5e70*/  IMAD R22, R9, R156, RZ ;  /* 0x0000009c09167224 */ /* 0x000fce00078e02ff */
.L_x_246:
[----:B------:R-:W-:Y:S05]  /*5e80*/  BSYNC B1 ;  /* 0x0000000000017941 */ /* 0x000fea0003800000 */
.L_x_245:
[----:B0-----:R-:W-:Y:S01]  /*5e90*/  @!P5 IMAD R9, R64, R155, R22 ;  /* 0x0000009b4009d224 */ /* 0x001fe200078e0216 */
[----:B------:R-:W-:Y:S04]  /*5ea0*/  BSSY B1, `(.L_x_247) ;  /* 0x0000006000017945 */ /* 0x000fe80003800000 */
[----:B------:R0:W-:Y:S01]  /*5eb0*/  @!P5 STG.E.U8 desc[UR36][R6.64+0x50], R9 ;  /* 0x000050090600d986 */ /* 0x0001e2000c101124 */
[----:B------:R-:W-:Y:S05]  /*5ec0*/  @P1 BRA `(.L_x_248) ;  /* 0x00000000000c1947 */ /* 0x000fea0003800000 */
[----:B--2---:R-:W0:Y:S02]  /*5ed0*/  LDG.E.U8 R157, desc[UR36][R4.64+0x51] ;  /* 0x00005124049d7981 */ /* 0x004e24000c1e1100 */
[----:B0-----:R-:W-:-:S05]  /*5ee0*/  PRMT R9, R157, 0x8880, RZ ;  /* 0x000088809d097816 */ /* 0x001fca00000000ff */
[----:B------:R-:W-:-:S07]  /*5ef0*/  IMAD R22, R9, R156, RZ ;  /* 0x0000009c09167224 */ /* 0x000fce00078e02ff */
.L_x_248:
[----:B------:R-:W-:Y:S05]  /*5f00*/  BSYNC B1 ;  /* 0x0000000000017941 */ /* 0x000fea0003800000 */
.L_x_247:
        /* <DEDUP_REMOVED lines=11> */
.L_x_250:
[----:B------:R-:W-:Y:S05]  /*5fc0*/  BSYNC B1 ;  /* 0x0000000000017941 */ /* 0x000fea0003800000 */
.L_x_249:
[----:B0-----:R-:W-:Y:S01]  /*5fd0*/  @!P4 IMAD R9, R66, R155, R22 ;  /* 0x0000009b4209c224 */ /* 0x001fe200078e0216 */
[----:B------:R-:W-:Y:S04]  /*5fe0*/  BSSY B1, `(.L_x_251) ;  /* 0x0000006000017945 */ /* 0x000fe80003800000 */
[----:B------:R0:W-:Y:S01]  /*5ff0*/  @!P4 STG.E.U8 desc[UR36][R10.64+0x50], R9 ;  /* 0x000050090a00c986 */ /* 0x0001e2000c101124 */
[----:B------:R-:W-:Y:S05]  /*6000*/  @P3 BRA `(.L_x_252) ;  /* 0x00000000000c3947 */ /* 0x000fea0003800000 */
[----:B--2---:R-:W0:Y:S02]  /*6010*/  LDG.E.U8 R157, desc[UR36][R12.64+0x51] ;  /* 0x000051240c9d7981 */ /* 0x004e24000c1e1100 */
[----:B0-----:R-:W-:-:S05]  /*6020*/  PRMT R9, R157, 0x8880, RZ ;  /* 0x000088809d097816 */ /* 0x001fca00000000ff */
[----:B------:R-:W-:-:S07]  /*6030*/  IMAD R22, R9, R156, RZ ;  /* 0x0000009c09167224 */ /* 0x000fce00078e02ff */
.L_x_252:
[----:B------:R-:W-:Y:S05]  /*6040*/  BSYNC B1 ;  /* 0x0000000000017941 */ /* 0x000fea0003800000 */
.L_x_251:
[----:B------:R-:W-:Y:S01]  /*6050*/  @!P3 IMAD R67, R67, R155, R22 ;  /* 0x0000009b4343b224 */ /* 0x000fe200078e0216 */
[----:B------:R-:W-:Y:S04]  /*6060*/  BSSY B1, `(.L_x_253) ;  /* 0x0000006000017945 */ /* 0x000fe80003800000 */
[----:B------:R0:W-:Y:S01]  /*6070*/  @!P3 STG.E.U8 desc[UR36][R10.64+0x51], R67 ;  /* 0x000051430a00b986 */ /* 0x0001e2000c101124 */
[----:B------:R-:W-:Y:S05]  /*6080*/  @P5 BRA `(.L_x_254) ;  /* 0x00000000000c5947 */ /* 0x000fea0003800000 */
[----:B--2---:R-:W0:Y:S02]  /*6090*/  LDG.E.U8 R157, desc[UR36][R4.64+0x58] ;  /* 0x00005824049d7981 */ /* 0x004e24000c1e1100 */
[----:B0-----:R-:W-:-:S05]  /*60a0*/  PRMT R9, R157, 0x8880, RZ ;  /* 0x000088809d097816 */ /* 0x001fca00000000ff */
[----:B------:R-:W-:-:S07]  /*60b0*/  IMAD R22, R9, R156, RZ ;  /* 0x0000009c09167224 */ /* 0x000fce00078e02ff */
.L_x_254:
[----:B------:R-:W-:Y:S05]  /*60c0*/  BSYNC B1 ;  /* 0x0000000000017941 */ /* 0x000fea0003800000 */
.L_x_253:
[----:B0-----:R-:W-:Y:S01]  /*60d0*/  @!P5 IMAD R9, R68, R155, R22 ;  /* 0x0000009b4409d224 */ /* 0x001fe200078e0216 */
[----:B------:R-:W-:Y:S04]  /*60e0*/  BSSY B1, `(.L_x_255) ;  /* 0x0000006000017945 */ /* 0x000fe80003800000 */
[----:B------:R0:W-:Y:S01]  /*60f0*/  @!P5 STG.E.U8 desc[UR36][R6.64+0x58], R9 ;  /* 0x000058090600d986 */ /* 0x0001e2000c101124 */
[----:B------:R-:W-:Y:S05]  /*6100*/  @P1 BRA `(.L_x_256) ;  /* 0x00000000000c1947 */ /* 0x000fea0003800000 */
[----:B--2---:R-:W0:Y:S02]  /*6110*/  LDG.E.U8 R157, desc[UR36][R4.64+0x59] ;  /* 0x00005924049d7981 */ /* 0x004e24000c1e1100 */
[----:B0-----:R-:W-:-:S05]  /*6120*/  PRMT R9, R157, 0x8880, RZ ;  /* 0x000088809d097816 */ /* 0x001fca00000000ff */
[----:B------:R-:W-:-:S07]  /*6130*/  IMAD R22, R9, R156, RZ ;  /* 0x0000009c09167224 */ /* 0x000fce00078e02ff */
.L_x_256:
[----:B------:R-:W-:Y:S05]  /*6140*/  BSYNC B1 ;  /* 0x0000000000017941 */ /* 0x000fea0003800000 */
.L_x_255:
        /* <DEDUP_REMOVED lines=11> */
.L_x_258:
[----:B------:R-:W-:Y:S05]  /*6200*/  BSYNC B1 ;  /* 0x0000000000017941 */ /* 0x000fea0003800000 */
.L_x_257:
[----:B0-----:R-:W-:Y:S01]  /*6210*/  @!P4 IMAD R9, R70, R155, R22 ;  /* 0x0000009b4609c224 */ /* 0x001fe200078e0216 */
[----:B------:R-:W-:Y:S04]  /*6220*/  BSSY B1, `(.L_x_259) ;  /* 0x0000006000017945 */ /* 0x000fe80003800000 */
[----:B------:R0:W-:Y:S01]  /*6230*/  @!P4 STG.E.U8 desc[UR36][R10.64+0x58], R9 ;  /* 0x000058090a00c986 */ /* 0x0001e2000c101124 */
[----:B------:R-:W-:Y:S05]  /*6240*/  @P3 BRA `(.L_x_260) ;  /* 0x00000000000c3947 */ /* 0x000fea0003800000 */
[----:B--2---:R-:W0:Y:S02]  /*6250*/  LDG.E.U8 R157, desc[UR36][R12.64+0x59] ;  /* 0x000059240c9d7981 */ /* 0x004e24000c1e1100 */
[----:B0-----:R-:W-:-:S05]  /*6260*/  PRMT R9, R157, 0x8880, RZ ;  /* 0x000088809d097816 */ /* 0x001fca00000000ff */
[----:B------:R-:W-:-:S07]  /*6270*/  IMAD R22, R9, R156, RZ ;  /* 0x0000009c09167224 */ /* 0x000fce00078e02ff */
.L_x_260:
[----:B------:R-:W-:Y:S05]  /*6280*/  BSYNC B1 ;  /* 0x0000000000017941 */ /* 0x000fea0003800000 */
.L_x_259:
[----:B------:R-:W-:Y:S01]  /*6290*/  @!P3 IMAD R71, R71, R155, R22 ;  /* 0x0000009b4747b224 */ /* 0x000fe200078e0216 */
[----:B------:R-:W-:Y:S04]  /*62a0*/  BSSY B1, `(.L_x_261) ;  /* 0x0000006000017945 */ /* 0x000fe80003800000 */
[----:B------:R0:W-:Y:S01]  /*62b0*/  @!P3 STG.E.U8 desc[UR36][R10.64+0x59], R71 ;  /* 0x000059470a00b986 */ /* 0x0001e2000c101124 */
[----:B------:R-:W-:Y:S05]  /*62c0*/  @P5 BRA `(.L_x_262) ;  /* 0x00000000000c5947 */ /* 0x000fea0003800000 */
[----:B--2---:R-:W0:Y:S02]  /*62d0*/  LDG.E.U8 R157, desc[UR36][R4.64+0x60] ;  /* 0x00006024049d7981 */ /* 0x004e24000c1e1100 */
[----:B0-----:R-:W-:-:S05]  /*62e0*/  PRMT R9, R157, 0x8880, RZ ;  /* 0x000088809d097816 */ /* 0x001fca00000000ff */
[----:B------:R-:W-:-:S07]  /*62f0*/  IMAD R22, R9, R156, RZ ;  /* 0x0000009c09167224 */ /* 0x000fce00078e02ff */
.L_x_262:
[----:B------:R-:W-:Y:S05]  /*6300*/  BSYNC B1 ;  /* 0x0000000000017941 */ /* 0x000fea0003800000 */
.L_x_261:
[----:B0-----:R-:W-:Y:S01]  /*6310*/  @!P5 IMAD R9, R72, R155, R22 ;  /* 0x0000009b4809d224 */ /* 0x001fe200078e0216 */
[----:B------:R-:W-:Y:S04]  /*6320*/  BSSY B1, `(.L_x_263) ;  /* 0x0000006000017945 */ /* 0x000fe80003800000 */
[----:B------:R0:W-:Y:S01]  /*6330*/  @!P5 STG.E.U8 desc[UR36][R6.64+0x60], R9 ;  /* 0x000060090600d986 */ /* 0x0001e2000c101124 */
[----:B------:R-:W-:Y:S05]  /*6340*/  @P1 BRA `(.L_x_264) ;  /* 0x00000000000c1947 */ /* 0x000fea0003800000 */
[----:B--2---:R-:W0:Y:S02]  /*6350*/  LDG.E.U8 R157, desc[UR36][R4.64+0x61] ;  /* 0x00006124049d7981 */ /* 0x004e24000c1e1100 */
[----:B0-----:R-:W-:-:S05]  /*6360*/  PRMT R9, R157, 0x8880, RZ ;  /* 0x000088809d097816 */ /* 0x001fca00000000ff */
[----:B------:R-:W-:-:S07]  /*6370*/  IMAD R22, R9, R156, RZ ;  /* 0x0000009c09167224 */ /* 0x000fce00078e02ff */
.L_x_264:
[----:B------:R-:W-:Y:S05]  /*6380*/  BSYNC B1 ;  /* 0x0000000000017941 */ /* 0x000fea0003800000 */
.L_x_263:
        /* <DEDUP_REMOVED lines=11> */
.L_x_266:
[----:B------:R-:W-:Y:S05]  /*6440*/  BSYNC B1 ;  /* 0x0000000000017941 */ /* 0x000fea0003800000 */
.L_x_265:
[----:B0-----:R-:W-:Y:S01]  /*6450*/  @!P4 IMAD R9, R74, R155, R22 ;  /* 0x0000009b4a09c224 */ /* 0x001fe200078e0216 */
[----:B------:R-:W-:Y:S04]  /*6460*/  BSSY B1, `(.L_x_267) ;  /* 0x0000006000017945 */ /* 0x000fe80003800000 */
[----:B------:R0:W-:Y:S01]  /*6470*/  @!P4 STG.E.U8 desc[UR36][R10.64+0x60], R9 ;  /* 0x000060090a00c986 */ /* 0x0001e2000c101124 */
[----:B------:R-:W-:Y:S05]  /*6480*/  @P3 BRA `(.L_x_268) ;  /* 0x00000000000c3947 */ /* 0x000fea0003800000 */
[----:B--2---:R-:W0:Y:S02]  /*6490*/  LDG.E.U8 R157, desc[UR36][R12.64+0x61] ;  /* 0x000061240c9d7981 */ /* 0x004e24000c1e1100 */
[----:B0-----:R-:W-:-:S05]  /*64a0*/  PRMT R9, R157, 0x8880, RZ ;  /* 0x000088809d097816 */ /* 0x001fca00000000ff */
[----:B------:R-:W-:-:S07]  /*64b0*/  IMAD R22, R9, R156, RZ ;  /* 0x0000009c09167224 */ /* 0x000fce00078e02ff */
.L_x_268:
[----:B------:R-:W-:Y:S05]  /*64c0*/  BSYNC B1 ;  /* 0x0000000000017941 */ /* 0x000fea0003800000 */
.L_x_267:
[----:B------:R-:W-:Y:S01]  /*64d0*/  @!P3 IMAD R75, R75, R155, R22 ;  /* 0x0000009b4b4bb224 */ /* 0x000fe200078e0216 */
[----:B------:R-:W-:Y:S04]  /*64e0*/  BSSY B1, `(.L_x_269) ;  /* 0x0000006000017945 */ /* 0x000fe80003800000 */
[----:B------:R0:W-:Y:S01]  /*64f0*/  @!P3 STG.E.U8 desc[UR36][R10.64+0x61], R75 ;  /* 0x0000614b0a00b986 */ /* 0x0001e2000c101124 */
[----:B------:R-:W-:Y:S05]  /*6500*/  @P5 BRA `(.L_x_270) ;  /* 0x00000000000c5947 */ /* 0x000fea0003800000 */
[----:B--2---:R-:W0:Y:S02]  /*6510*/  LDG.E.U8 R157, desc[UR36][R4.64+0x68] ;  /* 0x00006824049d7981 */ /* 0x004e24000c1e1100 */
[----:B0-----:R-:W-:-:S05]  /*6520*/  PRMT R9, R157, 0x8880, RZ ;  /* 0x000088809d097816 */ /* 0x001fca00000000ff */
[----:B------:R-:W-:-:S07]  /*6530*/  IMAD R22, R9, R156, RZ ;  /* 0x0000009c09167224 */ /* 0x000fce00078e02ff */
.L_x_270:
[----:B------:R-:W-:Y:S05]  /*6540*/  BSYNC B1 ;  /* 0x0000000000017941 */ /* 0x000fea0003800000 */
.L_x_269:
[----:B0-----:R-:W-:Y:S01]  /*6550*/  @!P5 IMAD R9, R76, R155, R22 ;  /* 0x0000009b4c09d224 */ /* 0x001fe200078e0216 */
[----:B------:R-:W-:Y:S04]  /*6560*/  BSSY B1, `(.L_x_271) ;  /* 0x0000006000017945 */ /* 0x000fe80003800000 */
[----:B------:R0:W-:Y:S01]  /*6570*/  @!P5 STG.E.U8 desc[UR36][R6.64+0x68], R9 ;  /* 0x000068090600d986 */ /* 0x0001e2000c101124 */
[----:B------:R-:W-:Y:S05]  /*6580*/  @P1 BRA `(.L_x_272) ;  /* 0x00000000000c1947 */ /* 0x000fea0003800000 */
[----:B--2---:R-:W0:Y:S02]  /*6590*/  LDG.E.U8 R157, desc[UR36][R4.64+0x69] ;  /* 0x00006924049d7981 */ /* 0x004e24000c1e1100 */
[----:B0-----:R-:W-:-:S05]  /*65a0*/  PRMT R9, R157, 0x8880, RZ ;  /* 0x000088809d097816 */ /* 0x001fca00000000ff */
[----:B------:R-:W-:-:S07]  /*65b0*/  IMAD R22, R9, R156, RZ ;  /* 0x0000009c09167224 */ /* 0x000fce00078e02ff */
.L_x_272:
[----:B------:R-:W-:Y:S05]  /*65c0*/  BSYNC B1 ;  /* 0x0000000000017941 */ /* 0x000fea0003800000 */
.L_x_271:
        /* <DEDUP_REMOVED lines=11> */
.L_x_274:
[----:B------:R-:W-:Y:S05]  /*6680*/  BSYNC B1 ;  /* 0x0000000000017941 */ /* 0x000fea0003800000 */
.L_x_273:
[----:B0-----:R-:W-:Y:S01]  /*6690*/  @!P4 IMAD R9, R78, R155, R22 ;  /* 0x0000009b4e09c224 */ /* 0x001fe200078e0216 */
[----:B------:R-:W-:Y:S04]  /*66a0*/  BSSY B1, `(.L_x_275) ;  /* 0x0000006000017945 */ /* 0x000fe80003800000 */
[----:B------:R0:W-:Y:S01]  /*66b0*/  @!P4 STG.E.U8 desc[UR36][R10.64+0x68], R9 ;  /* 0x000068090a00c986 */ /* 0x0001e2000c101124 */
[----:B------:R-:W-:Y:S05]  /*66c0*/  @P3 BRA `(.L_x_276) ;  /* 0x00000000000c3947 */ /* 0x000fea0003800000 */
[----:B--2---:R-:W0:Y:S02]  /*66d0*/  LDG.E.U8 R157, desc[UR36][R12.64+0x69] ;  /* 0x000069240c9d7981 */ /* 0x004e24000c1e1100 */
[----:B0-----:R-:W-:-:S05]  /*66e0*/  PRMT R9, R157, 0x8880, RZ ;  /* 0x000088809d097816 */ /* 0x001fca00000000ff */
[----:B------:R-:W-:-:S07]  /*66f0*/  IMAD R22, R9, R156, RZ ;  /* 0x0000009c09167224 */ /* 0x000fce00078e02ff */
.L_x_276:
[----:B------:R-:W-:Y:S05]  /*6700*/  BSYNC B1 ;  /* 0x0000000000017941 */ /* 0x000fea0003800000 */
.L_x_275:
[----:B------:R-:W-:Y:S01]  /*6710*/  @!P3 IMAD R79, R79, R155, R22 ;  /* 0x0000009b4f4fb224 */ /* 0x000fe200078e0216 */
[----:B------:R-:W-:Y:S04]  /*6720*/  BSSY B1, `(.L_x_277) ;  /* 0x0000006000017945 */ /* 0x000fe80003800000 */
[----:B------:R0:W-:Y:S01]  /*6730*/  @!P3 STG.E.U8 desc[UR36][R10.64+0x69], R79 ;  /* 0x0000694f0a00b986 */ /* 0x0001e2000c101124 */
[----:B------:R-:W-:Y:S05]  /*6740*/  @P5 BRA `(.L_x_278) ;  /* 0x00000000000c5947 */ /* 0x000fea0003800000 */
[----:B--2---:R-:W0:Y:S02]  /*6750*/  LDG.E.U8 R157, desc[UR36][R4.64+0x70] ;  /* 0x00007024049d7981 */ /* 0x004e24000c1e1100 */
[----:B0-----:R-:W-:-:S05]  /*6760*/  PRMT R9, R157, 0x8880, RZ ;  /* 0x000088809d097816 */ /* 0x001fca00000000ff */
[----:B------:R-:W-:-:S07]  /*6770*/  IMAD R22, R9, R156, RZ ;  /* 0x0000009c09167224 */ /* 0x000fce00078e02ff */
.L_x_278:
[----:B------:R-:W-:Y:S05]  /*6780*/  BSYNC B1 ;  /* 0x0000000000017941 */ /* 0x000fea0003800000 */
.L_x_277:
[----:B0-----:R-:W-:Y:S01]  /*6790*/  @!P5 IMAD R9, R80, R155, R22 ;  /* 0x0000009b5009d224 */ /* 0x001fe200078e0216 */
[----:B------:R-:W-:Y:S04]  /*67a0*/  BSSY B1, `(.L_x_279) ;  /* 0x0000006000017945 */ /* 0x000fe80003800000 */
[----:B------:R0:W-:Y:S01]  /*67b0*/  @!P5 STG.E.U8 desc[UR36][R6.64+0x70], R9 ;  /* 0x000070090600d986 */ /* 0x0001e2000c101124 */
[----:B------:R-:W-:Y:S05]  /*67c0*/  @P1 BRA `(.L_x_280) ;  /* 0x00000000000c1947 */ /* 0x000fea0003800000 */
[----:B--2---:R-:W0:Y:S02]  /*67d0*/  LDG.E.U8 R157, desc[UR36][R4.64+0x71] ;  /* 0x00007124049d7981 */ /* 0x004e24000c1e1100 */
[----:B0-----:R-:W-:-:S05]  /*67e0*/  PRMT R9, R157, 0x8880, RZ ;  /* 0x000088809d097816 */ /* 0x001fca00000000ff */
[----:B------:R-:W-:-:S07]  /*67f0*/  IMAD R22, R9, R156, RZ ;  /* 0x0000009c09167224 */ /* 0x000fce00078e02ff */
.L_x_280:
[----:B------:R-:W-:Y:S05]  /*6800*/  BSYNC B1 ;  /* 0x0000000000017941 */ /* 0x000fea0003800000 */
.L_x_279:
[----:B------:R-:W-:Y:S01]  /*6810*/  ISETP.LT.OR P4, PT, R3, 0x71, !P0 ;  /* 0x000000710300780c */ /* 0x000fe20004781670 */
[----:B------:R-:W-:Y:S01]  /*6820*/  @!P1 IMAD R81, R81, R155, R22 ;  /* 0x0000009b51519224 */ /* 0x000fe200078e0216 */
[----:B------:R-:W-:Y:S01]  /*6830*/  BSSY B1, `(.L_x_281) ;  /* 0x000000a000017945 */ /* 0x000fe20003800000 */
[C---:B------:R-:W-:Y:S02]  /*6840*/  ISETP.LT.OR P3, PT, R3.reuse, 0x72, !P0 ;  /* 0x000000720300780c */ /* 0x040fe40004761670 */
        /* <DEDUP_REMOVED lines=8> */
.L_x_282:
[----:B------:R-:W-:Y:S05]  /*68d0*/  BSYNC B1 ;  /* 0x0000000000017941 */ /* 0x000fea0003800000 */
.L_x_281:
[----:B0-----:R-:W-:Y:S01]  /*68e0*/  @!P4 IMAD R9, R82, R155, R22 ;  /* 0x0000009b5209c224 */ /* 0x001fe200078e0216 */
[----:B------:R-:W-:Y:S04]  /*68f0*/  BSSY B1, `(.L_x_283) ;  /* 0x0000006000017945 */ /* 0x000fe80003800000 */
[----:B------:R0:W-:Y:S01]  /*6900*/  @!P4 STG.E.U8 desc[UR36][R10.64+0x70], R9 ;  /* 0x000070090a00c986 */ /* 0x0001e2000c101124 */
[----:B------:R-:W-:Y:S05]  /*6910*/  @P3 BRA `(.L_x_284) ;  /* 0x00000000000c3947 */ /* 0x000fea0003800000 */
[----:B--2---:R-:W0:Y:S02]  /*6920*/  LDG.E.U8 R157, desc[UR36][R12.64+0x71] ;  /* 0x000071240c9d7981 */ /* 0x004e24000c1e1100 */
[----:B0-----:R-:W-:-:S05]  /*6930*/  PRMT R9, R157, 0x8880, RZ ;  /* 0x000088809d097816 */ /* 0x001fca00000000ff */
[----:B------:R-:W-:-:S07]  /*6940*/  IMAD R22, R9, R156, RZ ;  /* 0x0000009c09167224 */ /* 0x000fce00078e02ff */
.L_x_284:
[----:B------:R-:W-:Y:S05]  /*6950*/  BSYNC B1 ;  /* 0x0000000000017941 */ /* 0x000fea0003800000 */
.L_x_283:
[----:B------:R-:W-:Y:S01]  /*6960*/  @!P3 IMAD R83, R83, R155, R22 ;  /* 0x0000009b5353b224 */ /* 0x000fe200078e0216 */
[----:B------:R-:W-:Y:S04]  /*6970*/  BSSY B1, `(.L_x_285) ;  /* 0x0000006000017945 */ /* 0x000fe80003800000 */
[----:B------:R0:W-:Y:S01]  /*6980*/  @!P3 STG.E.U8 desc[UR36][R10.64+0x71], R83 ;  /* 0x000071530a00b986 */ /* 0x0001e2000c101124 */
[----:B------:R-:W-:Y:S05]  /*6990*/  @P1 BRA `(.L_x_286) ;  /* 0x00000000000c1947 */ /* 0x000fea0003800000 */
[----:B--2---:R-:W0:Y:S02]  /*69a0*/  LDG.E.U8 R157, desc[UR36][R4.64+0x78] ;  /* 0x00007824049d7981 */ /* 0x004e24000c1e1100 */
[----:B0-----:R-:W-:-:S05]  /*69b0*/  PRMT R9, R157, 0x8880, RZ ;  /* 0x000088809d097816 */ /* 0x001fca00000000ff */
[----:B------:R-:W-:-:S07]  /*69c0*/  IMAD R22, R9, R156, RZ ;  /* 0x0000009c09167224 */ /* 0x000fce00078e02ff */
.L_x_286:
[----:B------:R-:W-:Y:S05]  /*69d0*/  BSYNC B1 ;  /* 0x0000000000017941 */ /* 0x000fea0003800000 */
.L_x_285:
[----:B0-----:R-:W-:Y:S01]  /*69e0*/  @!P1 IMAD R9, R84, R155, R22 ;  /* 0x0000009b54099224 */ /* 0x001fe200078e0216 */
[----:B------:R-:W-:Y:S04]  /*69f0*/  BSSY B1, `(.L_x_287) ;  /* 0x0000006000017945 */ /* 0x000fe80003800000 */
[----:B------:R0:W-:Y:S01]  /*6a00*/  @!P1 STG.E.U8 desc[UR36][R6.64+0x78], R9 ;  /* 0x0000780906009986 */ /* 0x0001e2000c101124 */
[----:B------:R-:W-:Y:S05]  /*6a10*/  @P2 BRA `(.L_x_288) ;  /* 0x00000000000c2947 */ /* 0x000fea0003800000 */
[----:B--2---:R-:W0:Y:S02]  /*6a20*/  LDG.E.U8 R157, desc[UR36][R4.64+0x79] ;  /* 0x00007924049d7981 */ /* 0x004e24000c1e1100 */
[----:B0-----:R-:W-:-:S05]  /*6a30*/  PRMT R9, R157, 0x8880, RZ ;  /* 0x000088809d097816 */ /* 0x001fca00000000ff */
[----:B------:R-:W-:-:S07]  /*6a40*/  IMAD R22, R9, R156, RZ ;  /* 0x0000009c09167224 */ /* 0x000fce00078e02ff */
.L_x_288:
[----:B------:R-:W-:Y:S05]  /*6a50*/  BSYNC B1 ;  /* 0x0000000000017941 */ /* 0x000fea0003800000 */
.L_x_287:
[----:B------:R-:W-:Y:S01]  /*6a60*/  @!P2 IMAD R85, R85, R155, R22 ;  /* 0x0000009b5555a224 */ /* 0x000fe200078e0216 */
[----:B------:R-:W-:Y:S04]  /*6a70*/  BSSY B1, `(.L_x_289) ;  /* 0x0000006000017945 */ /* 0x000fe80003800000 */
[----:B------:R0:W-:Y:S01]  /*6a80*/  @!P2 STG.E.U8 desc[UR36][R6.64+0x79], R85 ;  /* 0x000079550600a986 */ /* 0x0001e2000c101124 */
[----:B------:R-:W-:Y:S05]  /*6a90*/  @P5 BRA `(.L_x_290) ;  /* 0x00000000000c5947 */ /* 0x000fea0003800000 */
[----:B--2---:R-:W2:Y:S02]  /*6aa0*/  LDG.E.U8 R157, desc[UR36][R12.64+0x78] ;  /* 0x000078240c9d7981 */ /* 0x004ea4000c1e1100 */
[----:B--2---:R-:W-:-:S05]  /*6ab0*/  PRMT R5, R157, 0x8880, RZ ;  /* 0x000088809d057816 */ /* 0x004fca00000000ff */
[----:B------:R-:W-:-:S07]  /*6ac0*/  IMAD R22, R5, R156, RZ ;  /* 0x0000009c05167224 */ /* 0x000fce00078e02ff */
.L_x_290:
[----:B------:R-:W-:Y:S05]  /*6ad0*/  BSYNC B1 ;  /* 0x0000000000017941 */ /* 0x000fea0003800000 */
.L_x_289:
[----:B------:R-:W-:Y:S01]  /*6ae0*/  @!P5 IMAD R5, R86, R155, R22 ;  /* 0x0000009b5605d224 */ /* 0x000fe200078e0216 */
[----:B------:R-:W-:Y:S01]  /*6af0*/  ISETP.LT.OR P0, PT, R3, 0x7a, !P0 ;  /* 0x0000007a0300780c */ /* 0x000fe20004701670 */
[----:B------:R-:W-:Y:S03]  /*6b00*/  BSSY B1, `(.L_x_291) ;  /* 0x0000006000017945 */ /* 0x000fe60003800000 */
[----:B------:R0:W-:Y:S09]  /*6b10*/  @!P5 STG.E.U8 desc[UR36][R10.64+0x78], R5 ;  /* 0x000078050a00d986 */ /* 0x0001f2000c101124 */
[----:B------:R-:W-:Y:S05]  /*6b20*/  @P0 BRA `(.L_x_292) ;  /* 0x00000000000c0947 */ /* 0x000fea0003800000 */
[----:B--2---:R-:W2:Y:S02]  /*6b30*/  LDG.E.U8 R157, desc[UR36][R12.64+0x79] ;  /* 0x000079240c9d7981 */ /* 0x004ea4000c1e1100 */
[----:B--2---:R-:W-:-:S05]  /*6b40*/  PRMT R3, R157, 0x8880, RZ ;  /* 0x000088809d037816 */ /* 0x004fca00000000ff */
[----:B------:R-:W-:-:S07]  /*6b50*/  IMAD R22, R3, R156, RZ ;  /* 0x0000009c03167224 */ /* 0x000fce00078e02ff */
.L_x_292:
[----:B------:R-:W-:Y:S05]  /*6b60*/  BSYNC B1 ;  /* 0x0000000000017941 */ /* 0x000fea0003800000 */
.L_x_291:
[----:B------:R-:W-:Y:S01]  /*6b70*/  IMAD R87, R87, R155, R22 ;  /* 0x0000009b57577224 */ /* 0x000fe200078e0216 */
[----:B------:R-:W-:Y:S06]  /*6b80*/  @P0 BRA `(.L_x_293) ;  /* 0x0000001800180947 */ /* 0x000fec0003800000 */
[----:B------:R0:W-:Y:S01]  /*6b90*/  STG.E.U8 desc[UR36][R10.64+0x79], R87 ;  /* 0x000079570a007986 */ /* 0x0001e2000c101124 */
[----:B------:R-:W-:Y:S05]  /*6ba0*/  BRA `(.L_x_293) ;  /* 0x0000001800107947 */ /* 0x000fea0003800000 */
.L_x_36:
[C---:B------:R-:W-:Y:S02]  /*6bb0*/  ISETP.GE.AND P2, PT, R0.reuse, 0x1, PT ;  /* 0x000000010000780c */ /* 0x040fe40003f46270 */
[----:B------:R-:W-:Y:S02]  /*6bc0*/  ISETP.GE.AND P0, PT, R0, 0x9, PT ;  /* 0x000000090000780c */ /* 0x000fe40003f06270 */
[C---:B------:R-:W-:Y:S02]  /*6bd0*/  ISETP.LT.OR P3, PT, R3.reuse, 0x1, !P2 ;  /* 0x000000010300780c */ /* 0x040fe40005761670 */
[C---:B------:R-:W-:Y:S02]  /*6be0*/  ISETP.LT.OR P5, PT, R3.reuse, 0x2, !P2 ;  /* 0x000000020300780c */ /* 0x040fe400057a1670 */
[C---:B------:R-:W-:Y:S02]  /*6bf0*/  ISETP.LT.OR P1, PT, R3.reuse, 0x1, !P0 ;  /* 0x000000010300780c */ /* 0x040fe40004721670 */
[----:B------:R-:W-:-:S07]  /*6c00*/  ISETP.LT.OR P4, PT, R3, 0x2, !P0 ;  /* 0x000000020300780c */ /* 0x000fce0004781670 */
[-C--:B------:R-:W-:Y:S02]  /*6c10*/  @!P3 IMAD R5, R88, R155.reuse, RZ ;  /* 0x0000009b5805b224 */ /* 0x080fe400078e02ff */
[-C--:B------:R-:W-:Y:S02]  /*6c20*/  @!P5 IMAD R89, R89, R155.reuse, RZ ;  /* 0x0000009b5959d224 */ /* 0x080fe400078e02ff */
[-C--:B------:R-:W-:Y:S01]  /*6c30*/  @!P1 IMAD R13, R90, R155.reuse, RZ ;  /* 0x0000009b5a0d9224 */ /* 0x080fe200078e02ff */
[----:B------:R0:W-:Y:S01]  /*6c40*/  @!P3 STG.E.U8 desc[UR36][R160.64], R5 ;  /* 0x00000005a000b986 */ /* 0x0001e2000c101124 */
[----:B------:R-:W-:Y:S01]  /*6c50*/  ISETP.LT.OR P3, PT, R3, 0x9, !P2 ;  /* 0x000000090300780c */ /* 0x000fe20005761670 */
[----:B------:R-:W-:Y:S02]  /*6c60*/  @!P4 IMAD R91, R91, R155, RZ ;  /* 0x0000009b5b5bc224 */ /* 0x000fe400078e02ff */
[----:B------:R-:W-:Y:S01]  /*6c70*/  @!P5 STG.E.U8 desc[UR36][R160.64+0x1], R89 ;  /* 0x00000159a000d986 */ /* 0x000fe2000c101124 */
[----:B------:R-:W-:-:S03]  /*6c80*/  ISETP.LT.OR P5, PT, R3, 0xa, !P2 ;  /* 0x0000000a0300780c */ /* 0x000fc600057a1670 */
[----:B------:R1:W-:Y:S01]  /*6c90*/  @!P1 STG.E.U8 desc[UR36][R8.64], R13 ;  /* 0x0000000d08009986 */ /* 0x0003e2000c101124 */
[----:B------:R-:W-:-:S03]  /*6ca0*/  ISETP.LT.OR P1, PT, R3, 0x9, !P0 ;  /* 0x000000090300780c */ /* 0x000fc60004721670 */
[----:B------:R-:W-:Y:S01]  /*6cb0*/  @!P4 STG.E.U8 desc[UR36][R8.64+0x1], R91 ;  /* 0x0000015b0800c986 */ /* 0x000fe2000c101124 */
[----:B------:R-:W-:Y:S01]  /*6cc0*/  ISETP.LT.OR P4, PT, R3, 0xa, !P0 ;  /* 0x0000000a0300780c */ /* 0x000fe20004781670 */
[----:B------:R-:W-:-:S04]  /*6cd0*/  @!P3 IMAD R15, R92, R155, RZ ;  /* 0x0000009b5c0fb224 */ /* 0x000fc800078e02ff */
[-C--:B------:R-:W-:Y:S01]  /*6ce0*/  @!P5 IMAD R93, R93, R155.reuse, RZ ;  /* 0x0000009b5d5dd224 */ /* 0x080fe200078e02ff */
[----:B------:R3:W-:Y:S01]  /*6cf0*/  @!P3 STG.E.U8 desc[UR36][R160.64+0x8], R15 ;  /* 0x0000080fa000b986 */ /* 0x0007e2000c101124 */
[C---:B------:R-:W-:Y:S02]  /*6d00*/  ISETP.LT.OR P3, PT, R3.reuse, 0x11, !P2 ;  /* 0x000000110300780c */ /* 0x040fe40005761670 */
[-C--:B0-----:R-:W-:Y:S01]  /*6d10*/  @!P1 IMAD R5, R94, R155.reuse, RZ ;  /* 0x0000009b5e059224 */ /* 0x081fe200078e02ff */
[----:B------:R-:W-:Y:S01]  /*6d20*/  @!P5 STG.E.U8 desc[UR36][R160.64+0x9], R93 ;  /* 0x0000095da000d986 */ /* 0x000fe2000c101124 */
[----:B------:R-:W-:Y:S02]  /*6d30*/  ISETP.LT.OR P5, PT, R3, 0x12, !P2 ;  /* 0x000000120300780c */ /* 0x000fe400057a1670 */
[----:B------:R-:W-:Y:S01]  /*6d40*/  @!P4 IMAD R95, R95, R155, RZ ;  /* 0x0000009b5f5fc224 */ /* 0x000fe200078e02ff */
[----:B------:R0:W-:Y:S01]  /*6d50*/  @!P1 STG.E.U8 desc[UR36][R8.64+0x8], R5 ;  /* 0x0000080508009986 */ /* 0x0001e2000c101124 */
[----:B------:R-:W-:-:S03]  /*6d60*/  ISETP.LT.OR P1, PT, R3, 0x11, !P0 ;  /* 0x000000110300780c */ /* 0x000fc60004721670 */
[----:B------:R-:W-:Y:S01]  /*6d70*/  @!P4 STG.E.U8 desc[UR36][R8.64+0x9], R95 ;  /* 0x0000095f0800c986 */ /* 0x000fe2000c101124 */
[----:B------:R-:W-:Y:S01]  /*6d80*/  ISETP.LT.OR P4, PT, R3, 0x12, !P0 ;  /* 0x000000120300780c */ /* 0x000fe20004781670 */
[----:B-1----:R-:W-:-:S04]  /*6d90*/  @!P3 IMAD R13, R96, R155, RZ ;  /* 0x0000009b600db224 */ /* 0x002fc800078e02ff */
[-C--:B------:R-:W-:Y:S01]  /*6da0*/  @!P5 IMAD R97, R97, R155.reuse, RZ ;  /* 0x0000009b6161d224 */ /* 0x080fe200078e02ff */
[----:B------:R1:W-:Y:S01]  /*6db0*/  @!P3 STG.E.U8 desc[UR36][R160.64+0x10], R13 ;  /* 0x0000100da000b986 */ /* 0x0003e2000c101124 */
[C---:B------:R-:W-:Y:S02]  /*6dc0*/  ISETP.LT.OR P3, PT, R3.reuse, 0x19, !P2 ;  /* 0x000000190300780c */ /* 0x040fe40005761670 */
[-C--:B---3--:R-:W-:Y:S01]  /*6dd0*/  @!P1 IMAD R15, R98, R155.reuse, RZ ;  /* 0x0000009b620f9224 */ /* 0x088fe200078e02ff */
[----:B------:R-:W-:Y:S01]  /*6de0*/  @!P5 STG.E.U8 desc[UR36][R160.64+0x11], R97 ;  /* 0x00001161a000d986 */ /* 0x000fe2000c101124 */
[----:B------:R-:W-:Y:S02]  /*6df0*/  ISETP.LT.OR P5, PT, R3, 0x1a, !P2 ;  /* 0x0000001a0300780c */ /* 0x000fe400057a1670 */
[----:B------:R-:W-:Y:S01]  /*6e00*/  @!P4 IMAD R99, R99, R155, RZ ;  /* 0x0000009b6363c224 */ /* 0x000fe200078e02ff */
[----:B------:R3:W-:Y:S01]  /*6e10*/  @!P1 STG.E.U8 desc[UR36][R8.64+0x10], R15 ;  /* 0x0000100f08009986 */ /* 0x0007e2000c101124 */
[----:B------:R-:W-:-:S03]  /*6e20*/  ISETP.LT.OR P1, PT, R3, 0x19, !P0 ;  /* 0x000000190300780c */ /* 0x000fc60004721670 */
[----:B------:R-:W-:Y:S01]  /*6e30*/  @!P4 STG.E.U8 desc[UR36][R8.64+0x11], R99 ;  /* 0x000011630800c986 */ /* 0x000fe2000c101124 */
[----:B------:R-:W-:Y:S01]  /*6e40*/  ISETP.LT.OR P4, PT, R3, 0x1a, !P0 ;  /* 0x0000001a0300780c */ /* 0x000fe20004781670 */
[----:B0-----:R-:W-:-:S04]  /*6e50*/  @!P3 IMAD R5, R100, R155, RZ ;  /* 0x0000009b6405b224 */ /* 0x001fc800078e02ff */
[-C--:B------:R-:W-:Y:S01]  /*6e60*/  @!P5 IMAD R101, R101, R155.reuse, RZ ;  /* 0x0000009b6565d224 */ /* 0x080fe200078e02ff */
[----:B------:R0:W-:Y:S01]  /*6e70*/  @!P3 STG.E.U8 desc[UR36][R160.64+0x18], R5 ;  /* 0x00001805a000b986 */ /* 0x0001e2000c101124 */
[C---:B------:R-:W-:Y:S02]  /*6e80*/  ISETP.LT.OR P3, PT, R3.reuse, 0x21, !P2 ;  /* 0x000000210300780c */ /* 0x040fe40005761670 */
[-C--:B-1----:R-:W-:Y:S01]  /*6e90*/  @!P1 IMAD R13, R102, R155.reuse, RZ ;  /* 0x0000009b660d9224 */ /* 0x082fe200078e02ff */
[----:B------:R-:W-:Y:S01]  /*6ea0*/  @!P5 STG.E.U8 desc[UR36][R160.64+0x19], R101 ;  /* 0x00001965a000d986 */ /* 0x000fe2000c101124 */
[----:B------:R-:W-:Y:S02]  /*6eb0*/  ISETP.LT.OR P5, PT, R3, 0x22, !P2 ;  /* 0x000000220300780c */ /* 0x000fe400057a1670 */
[----:B------:R-:W-:Y:S01]  /*6ec0*/  @!P4 IMAD R103, R103, R155, RZ ;  /* 0x0000009b6767c224 */ /* 0x000fe200078e02ff */
[----:B------:R1:W-:Y:S01]  /*6ed0*/  @!P1 STG.E.U8 desc[UR36][R8.64+0x18], R13 ;  /* 0x0000180d08009986 */ /* 0x0003e2000c101124 */
[----:B------:R-:W-:-:S03]  /*6ee0*/  ISETP.LT.OR P1, PT, R3, 0x21, !P0 ;  /* 0x000000210300780c */ /* 0x000fc60004721670 */
[----:B------:R-:W-:Y:S01]  /*6ef0*/  @!P4 STG.E.U8 desc[UR36][R8.64+0x19], R103 ;  /* 0x000019670800c986 */ /* 0x000fe2000c101124 */
[----:B------:R-:W-:Y:S01]  /*6f00*/  ISETP.LT.OR P4, PT, R3, 0x22, !P0 ;  /* 0x000000220300780c */ /* 0x000fe20004781670 */
[----:B---3--:R-:W-:-:S04]  /*6f10*/  @!P3 IMAD R15, R104, R155, RZ ;  /* 0x0000009b680fb224 */ /* 0x008fc800078e02ff */
        /* <DEDUP_REMOVED lines=128> */
[----:B------:R-:W-:-:S02]  /*7720*/  ISETP.GE.AND P1, PT, R0, 0x81, PT ;  /* 0x000000810000780c */ /* 0x000fc40003f26270 */
[C---:B------:R-:W-:Y:S01]  /*7730*/  ISETP.LT.OR P5, PT, R3.reuse, 0x79, !P0 ;  /* 0x000000790300780c */ /* 0x040fe200047a1670 */
[----:B------:R-:W-:Y:S01]  /*7740*/  @!P4 STG.E.U8 desc[UR36][R8.64+0x71], R147 ;  /* 0x000071930800c986 */ /* 0x000fe2000c101124 */
[C---:B------:R-:W-:Y:S01]  /*7750*/  ISETP.LT.OR P0, PT, R3.reuse, 0x7a, !P0 ;  /* 0x0000007a0300780c */ /* 0x040fe20004701670 */
[----:B0-----:R-:W-:Y:S01]  /*7760*/  @!P3 IMAD R5, R148, R155, RZ ;  /* 0x0000009b9405b224 */ /* 0x001fe200078e02ff */
[----:B------:R-:W-:-:S03]  /*7770*/  ISETP.LT.OR P4, PT, R3, 0x1, !P1 ;  /* 0x000000010300780c */ /* 0x000fc60004f81670 */
[----:B------:R-:W-:Y:S01]  /*7780*/  @!P2 IMAD R149, R149, R155, RZ ;  /* 0x0000009b9595a224 */ /* 0x000fe200078e02ff */
[----:B------:R0:W-:Y:S01]  /*7790*/  @!P3 STG.E.U8 desc[UR36][R160.64+0x78], R5 ;  /* 0x00007805a000b986 */ /* 0x0001e2000c101124 */
[----:B------:R-:W-:-:S03]  /*77a0*/  ISETP.LT.OR P3, PT, R3, 0x2, !P1 ;  /* 0x000000020300780c */ /* 0x000fc60004f61670 */
[----:B------:R-:W-:Y:S01]  /*77b0*/  @!P2 STG.E.U8 desc[UR36][R160.64+0x79], R149 ;  /* 0x00007995a000a986 */ /* 0x000fe2000c101124 */
[-C--:B-1----:R-:W-:Y:S01]  /*77c0*/  @!P5 IMAD R13, R150, R155.reuse, RZ ;  /* 0x0000009b960dd224 */ /* 0x082fe200078e02ff */
[----:B------:R-:W-:Y:S01]  /*77d0*/  ISETP.GE.AND P2, PT, R0, 0x89, PT ;  /* 0x000000890000780c */ /* 0x000fe20003f46270 */
[-C--:B------:R-:W-:Y:S02]  /*77e0*/  @!P0 IMAD R151, R151, R155.reuse, RZ ;  /* 0x0000009b97978224 */ /* 0x080fe400078e02ff */
[----:B---3--:R-:W-:Y:S01]  /*77f0*/  @!P4 IMAD R15, R24, R155, RZ ;  /* 0x0000009b180fc224 */ /* 0x008fe200078e02ff */
[----:B------:R1:W-:Y:S01]  /*7800*/  @!P5 STG.E.U8 desc[UR36][R8.64+0x78], R13 ;  /* 0x0000780d0800d986 */ /* 0x0003e2000c101124 */
[----:B------:R-:W-:-:S03]  /*7810*/  ISETP.LT.OR P5, PT, R3, 0x1, !P2 ;  /* 0x000000010300780c */ /* 0x000fc600057a1670 */
[----:B------:R-:W-:Y:S01]  /*7820*/  @!P3 IMAD R25, R25, R155, RZ ;  /* 0x0000009b1919b224 */ /* 0x000fe200078e02ff */
[----:B------:R-:W-:Y:S01]  /*7830*/  @!P0 STG.E.U8 desc[UR36][R8.64+0x79], R151 ;  /* 0x0000799708008986 */ /* 0x000fe2000c101124 */
[----:B------:R-:W-:-:S03]  /*7840*/  ISETP.LT.OR P0, PT, R3, 0x2, !P2 ;  /* 0x000000020300780c */ /* 0x000fc60005701670 */
[----:B------:R-:W-:Y:S01]  /*7850*/  @!P4 STG.E.U8 desc[UR36][R6.64], R15 ;  /* 0x0000000f0600c986 */ /* 0x000fe2000c101124 */
        /* <DEDUP_REMOVED lines=19> */
[-C--:B------:R-:W-:Y:S01]  /*7990*/  @!P4 IMAD R9, R32, R155.reuse, RZ ;  /* 0x0000009b2009c224 */ /* 0x080fe200078e02ff */
        /* <DEDUP_REMOVED lines=127> */
[----:B-1----:R-:W-:-:S04]  /*8190*/  @!P5 IMAD R13, R74, R155, RZ ;  /* 0x0000009b4a0dd224 */ /* 0x002fc800078e02ff */
        /* <DEDUP_REMOVED lines=12> */
[----:B------:R-:W-:-:S04]  /*8260*/  @!P0 IMAD R9, R78, R155, RZ ;  /* 0x0000009b4e098224 */ /* 0x000fc800078e02ff */
[-C--:B------:R-:W-:Y:S01]  /*8270*/  @!P4 IMAD R79, R79, R155.reuse, RZ ;  /* 0x0000009b4f4fc224 */ /* 0x080fe200078e02ff */
[----:B------:R1:W-:Y:S01]  /*8280*/  @!P0 STG.E.U8 desc[UR36][R10.64+0x68], R9 ;  /* 0x000068090a008986 */ /* 0x0003e2000c101124 */
[----:B------:R-:W-:Y:S02]  /*8290*/  ISETP.LT.OR P0, PT, R3, 0x71, !P2 ;  /* 0x000000710300780c */ /* 0x000fe40005701670 */
[----:B------:R-:W-:Y:S01]  /*82a0*/  @!P3 IMAD R81, R81, R155, RZ ;  /* 0x0000009b5151b224 */ /* 0x000fe200078e02ff */
[----:B------:R3:W-:Y:S01]  /*82b0*/  @!P4 STG.E.U8 desc[UR36][R10.64+0x69], R79 ;  /* 0x0000694f0a00c986 */ /* 0x0007e2000c101124 */
[----:B------:R-:W-:-:S03]  /*82c0*/  ISETP.LT.OR P4, PT, R3, 0x72, !P2 ;  /* 0x000000720300780c */ /* 0x000fc60005781670 */
[----:B------:R3:W-:Y:S01]  /*82d0*/  @!P3 STG.E.U8 desc[UR36][R6.64+0x71], R81 ;  /* 0x000071510600b986 */ /* 0x0007e2000c101124 */
[C---:B------:R-:W-:Y:S02]  /*82e0*/  ISETP.LT.OR P3, PT, R3.reuse, 0x79, !P1 ;  /* 0x000000790300780c */ /* 0x040fe40004f61670 */
[C---:B------:R-:W-:Y:S01]  /*82f0*/  ISETP.LT.OR P1, PT, R3.reuse, 0x7a, !P1 ;  /* 0x0000007a0300780c */ /* 0x040fe20004f21670 */
[----:B------:R3:W-:Y:S01]  /*8300*/  @!P5 STG.E.U8 desc[UR36][R6.64+0x70], R13 ;  /* 0x0000700d0600d986 */ /* 0x0007e2000c101124 */
[C---:B------:R-:W-:Y:S02]  /*8310*/  ISETP.LT.OR P5, PT, R3.reuse, 0x79, !P2 ;  /* 0x000000790300780c */ /* 0x040fe400057a1670 */
[----:B------:R-:W-:Y:S01]  /*8320*/  ISETP.LT.OR P2, PT, R3, 0x7a, !P2 ;  /* 0x0000007a0300780c */ /* 0x000fe20005741670 */
[-C--:B------:R-:W-:Y:S02]  /*8330*/  @!P0 IMAD R3, R82, R155.reuse, RZ ;  /* 0x0000009b52038224 */ /* 0x080fe400078e02ff */
[----:B------:R-:W-:-:S03]  /*8340*/  @!P4 IMAD R83, R83, R155, RZ ;  /* 0x0000009b5353c224 */ /* 0x000fc600078e02ff */
[----:B------:R3:W-:Y:S01]  /*8350*/  @!P0 STG.E.U8 desc[UR36][R10.64+0x70], R3 ;  /* 0x000070030a008986 */ /* 0x0007e2000c101124 */
[-C--:B0-----:R-:W-:Y:S02]  /*8360*/  @!P3 IMAD R5, R84, R155.reuse, RZ ;  /* 0x0000009b5405b224 */ /* 0x081fe400078e02ff */
[-C--:B------:R-:W-:Y:S01]  /*8370*/  @!P1 IMAD R85, R85, R155.reuse, RZ ;  /* 0x0000009b55559224 */ /* 0x080fe200078e02ff */
[----:B------:R3:W-:Y:S01]  /*8380*/  @!P4 STG.E.U8 desc[UR36][R10.64+0x71], R83 ;  /* 0x000071530a00c986 */ /* 0x0007e2000c101124 */
[-C--:B-1----:R-:W-:Y:S02]  /*8390*/  @!P5 IMAD R9, R86, R155.reuse, RZ ;  /* 0x0000009b5609d224 */ /* 0x082fe400078e02ff */
[----:B------:R-:W-:Y:S01]  /*83a0*/  @!P2 IMAD R87, R87, R155, RZ ;  /* 0x0000009b5757a224 */ /* 0x000fe200078e02ff */
[----:B------:R3:W-:Y:S04]  /*83b0*/  @!P3 STG.E.U8 desc[UR36][R6.64+0x78], R5 ;  /* 0x000078050600b986 */ /* 0x0007e8000c101124 */
[----:B------:R3:W-:Y:S04]  /*83c0*/  @!P1 STG.E.U8 desc[UR36][R6.64+0x79], R85 ;  /* 0x0000795506009986 */ /* 0x0007e8000c101124 */
[----:B------:R3:W-:Y:S04]  /*83d0*/  @!P5 STG.E.U8 desc[UR36][R10.64+0x78], R9 ;  /* 0x000078090a00d986 */ /* 0x0007e8000c101124 */
[----:B------:R3:W-:Y:S02]  /*83e0*/  @!P2 STG.E.U8 desc[UR36][R10.64+0x79], R87 ;  /* 0x000079570a00a986 */ /* 0x0007e4000c101124 */
.L_x_293:
[----:B------:R-:W-:Y:S05]  /*83f0*/  BSYNC B0 ;  /* 0x0000000000007941 */ /* 0x000fea0003800000 */
.L_x_35:
[----:B------:R-:W-:Y:S01]  /*8400*/  ULDC UR4, c[0x0][0xc] ;  /* 0x0000030000047ab9 */ /* 0x000fe20000000800 */
[----:B------:R-:W-:Y:S01]  /*8410*/  ULDC UR5, c[0x0][0x10] ;  /* 0x0000040000057ab9 */ /* 0x000fe20000000800 */
[----:B---3--:R-:W3:Y:S01]  /*8420*/  LDC R3, c[0x0][0x14] ;  /* 0x00000500ff037b82 */ /* 0x008ee20000000800 */
[----:B------:R-:W-:Y:S01]  /*8430*/  UIMAD.WIDE.U32 UR4, UR4, UR5, URZ ;  /* 0x00000005040472a5 */ /* 0x000fe2000f8e003f */
[----:B------:R-:W-:Y:S01]  /*8440*/  PRMT R0, RZ, 0x7610, R0 ;  /* 0x00007610ff007816 */ /* 0x000fe20000000000 */
[----:B------:R-:W-:Y:S02]  /*8450*/  IMAD.MOV.U32 R153, RZ, RZ, -0x1 ;  /* 0xffffffffff997424 */ /* 0x000fe400078e00ff */
[----:B------:R-:W-:Y:S02]  /*8460*/  IMAD.MOV.U32 R22, RZ, RZ, -0x1 ;  /* 0xffffffffff167424 */ /* 0x000fe400078e00ff */
[----:B---3--:R-:W-:-:S04]  /*8470*/  IMAD.WIDE.U32 R16, R3, UR4, R16 ;  /* 0x0000000403107c25 */ /* 0x008fc8000f8e0010 */
[----:B------:R-:W-:Y:S01]  /*8480*/  IMAD R3, R3, UR5, RZ ;  /* 0x0000000503037c24 */ /* 0x000fe2000f8e02ff */
[----:B------:R-:W-:Y:S02]  /*8490*/  ULDC.64 UR4, c[0x0][0x650] ;  /* 0x0001940000047ab9 */ /* 0x000fe40000000a00 */
[----:B------:R-:W-:Y:S01]  /*84a0*/  ISETP.GE.U32.AND P0, PT, R16, UR4, PT ;  /* 0x0000000410007c0c */ /* 0x000fe2000bf06070 */
[----:B------:R-:W-:-:S05]  /*84b0*/  IMAD.IADD R17, R17, 0x1, R3 ;  /* 0x0000000111117824 */ /* 0x000fca00078e0203 */
[----:B------:R-:W-:-:S13]  /*84c0*/  ISETP.GE.U32.AND.EX P0, PT, R17, UR5, PT, P0 ;  /* 0x0000000511007c0c */ /* 0x000fda000bf06100 */
[----:B------:R-:W-:Y:S05]  /*84d0*/  @P0 BRA `(.L_x_294) ;  /* 0x0000000400640947 */ /* 0x000fea0003800000 */
[----:B------:R-:W3:Y:S01]  /*84e0*/  S2R R12, SR_CTAID.X ;  /* 0x00000000000c7919 */ /* 0x000ee20000002500 */
[----:B0-----:R-:W0:Y:S01]  /*84f0*/  LDC.64 R10, c[0x0][0x628] ;  /* 0x00018a00ff0a7b82 */ /* 0x001e220000000a00 */
[----:B------:R-:W-:Y:S01]  /*8500*/  ULDC UR4, c[0x0][0x150] ;  /* 0x0000540000047ab9 */ /* 0x000fe20000000800 */
[----:B------:R-:W-:Y:S01]  /*8510*/  IMAD.MOV.U32 R8, RZ, RZ, R16 ;  /* 0x000000ffff087224 */ /* 0x000fe200078e0010 */
[----:B------:R-:W0:Y:S01]  /*8520*/  S2R R24, SR_CTAID.Y ;  /* 0x0000000000187919 */ /* 0x000e220000002600 */
[----:B------:R-:W-:-:S04]  /*8530*/  IMAD.MOV.U32 R9, RZ, RZ, R17 ;  /* 0x000000ffff097224 */ /* 0x000fc800078e0011 */
[----:B------:R-:W1:Y:S08]  /*8540*/  LDC R21, c[0x0][0x144] ;  /* 0x00005100ff157b82 */ /* 0x000e700000000800 */
[----:B------:R-:W1:Y:S08]  /*8550*/  LDC R0, c[0x0][0x630] ;  /* 0x00018c00ff007b82 */ /* 0x000e700000000800 */
[----:B------:R-:W1:Y:S01]  /*8560*/  LDC.64 R14, c[0x0][0x620] ;  /* 0x00018800ff0e7b82 */ /* 0x000e620000000a00 */
[----:B0-----:R-:W-:-:S04]  /*8570*/  ISETP.NE.U32.AND P0, PT, R10, RZ, PT ;  /* 0x000000ff0a00720c */ /* 0x001fc80003f05070 */
[----:B------:R-:W-:Y:S02]  /*8580*/  ISETP.NE.AND.EX P0, PT, R11, RZ, PT, P0 ;  /* 0x000000ff0b00720c */ /* 0x000fe40003f05300 */
[----:B---3--:R-:W-:-:S05]  /*8590*/  I2FP.F32.U32 R3, R12 ;  /* 0x0000000c00037245 */ /* 0x008fca0000201000 */
[----:B------:R-:W-:-:S04]  /*85a0*/  FMUL R3, R3, UR4 ;  /* 0x0000000403037c20 */ /* 0x000fc80008400000 */
[----:B------:R0:W3:Y:S02]  /*85b0*/  F2I.U32.TRUNC.NTZ R20, R3 ;  /* 0x0000000300147305 */ /* 0x0000e4000020f000 */
[----:B------:R-:W-:Y:S05]  /*85c0*/  @!P0 BRA `(.L_x_295) ;  /* 0x0000000000288947 */ /* 0x000fea0003800000 */
[----:B0-----:R-:W0:Y:S02]  /*85d0*/  LDC R3, c[0x0][0x634] ;  /* 0x00018d00ff037b82 */ /* 0x001e240000000800 */
        /* <DEDUP_REMOVED lines=9> */
.L_x_295:
[----:B------:R-:W2:Y:S01]  /*8670*/  LDC.64 R28, c[0x0][0x640] ;  /* 0x00019000ff1c7b82 */ /* 0x000ea20000000a00 */
[-CC-:B-1----:R-:W-:Y:S01]  /*8680*/  SHF.R.U64 R22, R8, R0.reuse, R9.reuse ;  /* 0x0000000008167219 */ /* 0x182fe20000001209 */
[----:B---3--:R-:W-:Y:S01]  /*8690*/  IMAD.MOV R20, RZ, RZ, -R20 ;  /* 0x000000ffff147224 */ /* 0x008fe200078e0a14 */
[----:B------:R-:W-:Y:S01]  /*86a0*/  SHF.R.U32.HI R0, RZ, R0, R9 ;  /* 0x00000000ff007219 */ /* 0x000fe20000011609 */
[----:B------:R-:W-:Y:S01]  /*86b0*/  ULDC UR4, c[0x0][0x154] ;  /* 0x0000550000047ab9 */ /* 0x000fe20000000800 */
[----:B0-----:R-:W-:Y:S01]  /*86c0*/  IADD3 R3, P0, RZ, -R22, RZ ;  /* 0x80000016ff037210 */ /* 0x001fe20007f1e0ff */
[----:B------:R-:W-:Y:S02]  /*86d0*/  IMAD R21, R21, R20, R12 ;  /* 0x0000001415157224 */ /* 0x000fe400078e020c */
[----:B------:R-:W0:Y:S01]  /*86e0*/  LDC R6, c[0x0][0x618] ;  /* 0x00018600ff067b82 */ /* 0x000e220000000800 */
[----:B------:R-:W-:Y:S02]  /*86f0*/  IMAD.MOV.U32 R7, RZ, RZ, 0x1 ;  /* 0x00000001ff077424 */ /* 0x000fe400078e00ff */
[----:B------:R-:W-:-:S04]  /*8700*/  IMAD.X R5, RZ, RZ, ~R0, P0 ;  /* 0x000000ffff057224 */ /* 0x000fc800000e0e00 */
[-C--:B------:R-:W-:Y:S01]  /*8710*/  IMAD R0, R5, R14.reuse, RZ ;  /* 0x0000000e05007224 */ /* 0x080fe200078e02ff */
[----:B------:R-:W1:Y:S01]  /*8720*/  LDC R8, c[0x0][0x608] ;  /* 0x00018200ff087b82 */ /* 0x000e620000000800 */
[----:B------:R-:W-:-:S04]  /*8730*/  IMAD.WIDE.U32 R4, R3, R14, R16 ;  /* 0x0000000e03047225 */ /* 0x000fc800078e0010 */
[----:B------:R-:W-:Y:S01]  /*8740*/  IMAD R3, R3, R15, R0 ;  /* 0x0000000f03037224 */ /* 0x000fe200078e0200 */
[----:B------:R-:W-:Y:S02]  /*8750*/  I2FP.F32.U32 R0, R24 ;  /* 0x0000001800007245 */ /* 0x000fe40000201000 */
[----:B------:R-:W3:Y:S01]  /*8760*/  LDC R26, c[0x0][0x658] ;  /* 0x00019600ff1a7b82 */ /* 0x000ee20000000800 */
[----:B------:R-:W-:Y:S01]  /*8770*/  IMAD.IADD R3, R5, 0x1, R3 ;  /* 0x0000000105037824 */ /* 0x000fe200078e0203 */
[----:B--2---:R-:W-:Y:S01]  /*8780*/  ISETP.NE.U32.AND P0, PT, R28, RZ, PT ;  /* 0x000000ff1c00720c */ /* 0x004fe20003f05070 */
[----:B------:R-:W-:Y:S01]  /*8790*/  FMUL R0, R0, UR4 ;  /* 0x0000000400007c20 */ /* 0x000fe20008400000 */
[----:B------:R-:W-:Y:S02]  /*87a0*/  IMAD.MOV.U32 R5, RZ, RZ, -0x1 ;  /* 0xffffffffff057424 */ /* 0x000fe400078e00ff */
[----:B------:R-:W-:Y:S01]  /*87b0*/  ISETP.NE.AND.EX P0, PT, R29, RZ, PT, P0 ;  /* 0x000000ff1d00720c */ /* 0x000fe20003f05300 */
[----:B------:R2:W2:Y:S01]  /*87c0*/  F2I.U32.TRUNC.NTZ R13, R0 ;  /* 0x00000000000d7305 */ /* 0x0004a2000020f000 */
[----:B------:R-:W2:Y:S01]  /*87d0*/  LDC R15, c[0x0][0x148] ;  /* 0x00005200ff0f7b82 */ /* 0x000ea20000000800 */
[----:B0-----:R-:W-:-:S02]  /*87e0*/  SHF.R.U64 R12, R4, R6, R3 ;  /* 0x00000006040c7219 */ /* 0x001fc40000001203 */
[----:B------:R-:W-:-:S05]  /*87f0*/  SHF.R.U32.HI R3, RZ, R6, R3 ;  /* 0x00000006ff037219 */ /* 0x000fca0000011603 */
[----:B------:R-:W0:Y:S01]  /*8800*/  LDC R20, c[0x0][0x600] ;  /* 0x00018000ff147b82 */ /* 0x000e220000000800 */
[-CC-:B-1----:R-:W-:Y:S02]  /*8810*/  SHF.R.U64 R10, R12, R8.reuse, R3.reuse ;  /* 0x000000080c0a7219 */ /* 0x182fe40000001203 */
[----:B------:R-:W-:-:S05]  /*8820*/  SHF.R.U32.HI R3, RZ, R8, R3 ;  /* 0x00000008ff037219 */ /* 0x000fca0000011603 */
[----:B------:R-:W1:Y:S01]  /*8830*/  LDC R27, c[0x0][0x648] ;  /* 0x00019200ff1b7b82 */ /* 0x000e620000000800 */
[-C--:B---3--:R-:W-:Y:S02]  /*8840*/  SHF.L.U32 R4, R5, R26.reuse, RZ ;  /* 0x0000001a05047219 */ /* 0x088fe400000006ff */
[--C-:B------:R-:W-:Y:S02]  /*8850*/  SHF.R.U64 R14, R10, R26, R3.reuse ;  /* 0x0000001a0a0e7219 */ /* 0x100fe40000001203 */
[----:B------:R-:W-:Y:S02]  /*8860*/  LOP3.LUT R25, RZ, R4, RZ, 0x33, !PT ;  /* 0x00000004ff197212 */ /* 0x000fe400078e33ff */
[-C--:B------:R-:W-:Y:S01]  /*8870*/  SHF.R.U32.HI R5, RZ, R26.reuse, R3 ;  /* 0x0000001aff057219 */ /* 0x080fe20000011603 */
[----:B------:R-:W3:Y:S01]  /*8880*/  LDC R30, c[0x0][0x638] ;  /* 0x00018e00ff1e7b82 */ /* 0x000ee20000000800 */
[----:B------:R-:W-:Y:S01]  /*8890*/  SHF.L.U32 R154, R7, R26, RZ ;  /* 0x0000001a079a7219 */ /* 0x000fe200000006ff */
[----:B------:R-:W-:-:S06]  /*88a0*/  IMAD.MOV.U32 R4, RZ, RZ, R14 ;  /* 0x000000ffff047224 */ /* 0x000fcc00078e000e */
[----:B------:R-:W0:Y:S01]  /*88b0*/  LDC R31, c[0x0][0x610] ;  /* 0x00018400ff1f7b82 */ /* 0x000e220000000800 */
        /* <DEDUP_REMOVED lines=11> */
.L_x_296:
[----:B------:R-:W-:Y:S01]  /*8970*/  ISETP.NE.AND P0, PT, R2, 0x1, PT ;  /* 0x000000010200780c */ /* 0x000fe20003f05270 */
[----:B0-----:R-:W-:Y:S01]  /*8980*/  VIADD R7, R20, 0xffffffff ;  /* 0xffffffff14077836 */ /* 0x001fe20000000000 */
[----:B-12---:R-:W-:Y:S01]  /*8990*/  SHF.R.U64 R0, R4, R27, R5 ;  /* 0x0000001b04007219 */ /* 0x006fe20000001205 */
[----:B------:R-:W-:Y:S01]  /*89a0*/  IMAD.MOV R13, RZ, RZ, -R13 ;  /* 0x000000ffff0d7224 */ /* 0x000fe200078e0a0d */
[----:B------:R-:W-:Y:S01]  /*89b0*/  LOP3.LUT R5, R10, R25, RZ, 0xc0, !PT ;  /* 0x000000190a057212 */ /* 0x000fe200078ec0ff */
[----:B------:R-:W-:Y:S02]  /*89c0*/  IMAD.MOV.U32 R4, RZ, RZ, 0x1 ;  /* 0x00000001ff047424 */ /* 0x000fe400078e00ff */
[----:B------:R-:W-:Y:S02]  /*89d0*/  IMAD.MOV R3, RZ, RZ, -R0 ;  /* 0x000000ffff037224 */ /* 0x000fe400078e0a00 */
[----:B------:R-:W-:Y:S01]  /*89e0*/  IMAD R154, R154, R0, R5 ;  /* 0x000000009a9a7224 */ /* 0x000fe200078e0205 */
[----:B------:R-:W-:Y:S01]  /*89f0*/  LOP3.LUT R5, R12, R7, RZ, 0xc0, !PT ;  /* 0x000000070c057212 */ /* 0x000fe200078ec0ff */
[----:B---3--:R-:W-:-:S02]  /*8a00*/  IMAD R0, R3, R30, R14 ;  /* 0x0000001e03007224 */ /* 0x008fc400078e020e */
[----:B------:R-:W-:Y:S02]  /*8a10*/  @P0 IMAD R21, R15, R13, R24 ;  /* 0x0000000d0f150224 */ /* 0x000fe400078e0218 */
[----:B------:R-:W-:Y:S01]  /*8a20*/  IMAD R3, R0, R20, R5 ;  /* 0x0000001400037224 */ /* 0x000fe200078e0205 */
[----:B------:R-:W-:Y:S01]  /*8a30*/  PRMT R0, R4, 0x7610, R0 ;  /* 0x0000761004007816 */ /* 0x000fe20000000000 */
[----:B------:R-:W-:-:S05]  /*8a40*/  IMAD R154, R154, R31, R21 ;  /* 0x0000001f9a9a7224 */ /* 0x000fca00078e0215 */
[----:B------:R-:W-:Y:S02]  /*8a50*/  SEL R153, R3, R154, !P0 ;  /* 0x0000009a03997207 */ /* 0x000fe40004000000 */
[----:B------:R-:W-:-:S07]  /*8a60*/  SEL R154, R154, R3, !P0 ;  /* 0x000000039a9a7207 */ /* 0x000fce0004000000 */
.L_x_294:
[----:B------:R-:W-:-:S13]  /*8a70*/  LOP3.LUT P0, RZ, R0, 0xff, RZ, 0xc0, !PT ;  /* 0x000000ff00ff7812 */ /* 0x000fda000780c0ff */
[----:B------:R-:W-:Y:S05]  /*8a80*/  @P0 BRA `(.L_x_297) ;  /* 0xffffff8800540947 */ /* 0x000fea000383ffff */
[----:B------:R-:W-:Y:S05]  /*8a90*/  EXIT ;  /* 0x000000000000794d */ /* 0x000fea0003800000 */
.L_x_8:
[----:B0-----:R-:W-:Y:S01]  /*8aa0*/  ULDC.64 UR4, c[0x0][0x650] ;  /* 0x0001940000047ab9 */ /* 0x001fe20000000a00 */
        /* <DEDUP_REMOVED lines=25> */
.L_x_299:
[----:B------:R-:W0:Y:S01]  /*8c40*/  LDC.64 R28, c[0x0][0x640] ;  /* 0x00019000ff1c7b82 */ /* 0x000e220000000a00 */
[-CC-:B------:R-:W-:Y:S01]  /*8c50*/  SHF.R.U64 R22, R12, R6.reuse, R13.reuse ;  /* 0x000000060c167219 */ /* 0x180fe2000000120d */
[----:B------:R-:W-:Y:S01]  /*8c60*/  IMAD.MOV.U32 R30, RZ, RZ, 0x1 ;  /* 0x00000001ff1e7424 */ /* 0x000fe200078e00ff */
[----:B------:R-:W-:Y:S02]  /*8c70*/  SHF.R.U32.HI R6, RZ, R6, R13 ;  /* 0x00000006ff067219 */ /* 0x000fe4000001160d */
        /* <DEDUP_REMOVED lines=8> */
[----:B------:R-:W-:Y:S01]  /*8d00*/  IMAD.IADD R9, R9, 0x1, R11 ;  /* 0x0000000109097824 */ /* 0x000fe200078e020b */
[----:B0-----:R-:W-:-:S04]  /*8d10*/  ISETP.NE.U32.AND P0, PT, R28, RZ, PT ;  /* 0x000000ff1c00720c */ /* 0x001fc80003f05070 */
[----:B------:R-:W-:Y:S02]  /*8d20*/  ISETP.NE.AND.EX P0, PT, R29, RZ, PT, P0 ;  /* 0x000000ff1d00720c */ /* 0x000fe40003f05300 */
[----:B------:R-:W0:Y:S01]  /*8d30*/  LDC R20, c[0x0][0x600] ;  /* 0x00018000ff147b82 */ /* 0x000e220000000800 */
[-CC-:B-1----:R-:W-:Y:S01]  /*8d40*/  SHF.R.U64 R14, R8, R10.reuse, R9.reuse ;  /* 0x0000000a080e7219 */ /* 0x182fe20000001209 */
[----:B------:R-:W-:Y:S01]  /*8d50*/  IMAD.MOV.U32 R8, RZ, RZ, -0x1 ;  /* 0xffffffffff087424 */ /* 0x000fe200078e00ff */
[----:B------:R-:W-:-:S05]  /*8d60*/  SHF.R.U32.HI R9, RZ, R10, R9 ;  /* 0x0000000aff097219 */ /* 0x000fca0000011609 */
[----:B------:R-:W1:Y:S01]  /*8d70*/  LDC R24, c[0x0][0x648] ;  /* 0x00019200ff187b82 */ /* 0x000e620000000800 */
[-CC-:B--2---:R-:W-:Y:S02]  /*8d80*/  SHF.R.U64 R23, R14, R12.reuse, R9.reuse ;  /* 0x0000000c0e177219 */ /* 0x184fe40000001209 */
[----:B------:R-:W-:-:S05]  /*8d90*/  SHF.R.U32.HI R6, RZ, R12, R9 ;  /* 0x0000000cff067219 */ /* 0x000fca0000011609 */
[----:B------:R-:W2:Y:S01]  /*8da0*/  LDC R26, c[0x0][0x638] ;  /* 0x00018e00ff1a7b82 */ /* 0x000ea20000000800 */
[-C--:B---3--:R-:W-:Y:S02]  /*8db0*/  SHF.L.U32 R8, R8, R27.reuse, RZ ;  /* 0x0000001b08087219 */ /* 0x088fe400000006ff */
[-CC-:B------:R-:W-:Y:S02]  /*8dc0*/  SHF.R.U64 R25, R23, R27.reuse, R6.reuse ;  /* 0x0000001b17197219 */ /* 0x180fe40000001206 */
[----:B------:R-:W-:Y:S02]  /*8dd0*/  LOP3.LUT R32, RZ, R8, RZ, 0x33, !PT ;  /* 0x00000008ff207212 */ /* 0x000fe400078e33ff */
[----:B------:R-:W-:Y:S01]  /*8de0*/  SHF.R.U32.HI R9, RZ, R27, R6 ;  /* 0x0000001bff097219 */ /* 0x000fe20000011606 */
[----:B------:R-:W3:Y:S01]  /*8df0*/  LDC R31, c[0x0][0x610] ;  /* 0x00018400ff1f7b82 */ /* 0x000ee20000000800 */
[----:B------:R-:W-:Y:S01]  /*8e00*/  IMAD.MOV.U32 R8, RZ, RZ, R25 ;  /* 0x000000ffff087224 */ /* 0x000fe200078e0019 */
[----:B------:R-:W-:Y:S06]  /*8e10*/  @!P0 BRA `(.L_x_300) ;  /* 0x0000000000288947 */ /* 0x000fec0003800000 */
        /* <DEDUP_REMOVED lines=10> */
.L_x_300:
[----:B------:R-:W-:Y:S01]  /*8ec0*/  ISETP.NE.AND P0, PT, R2, 0x1, PT ;  /* 0x000000010200780c */ /* 0x000fe20003f05270 */
[----:B------:R-:W-:Y:S01]  /*8ed0*/  IMAD.MOV.U32 R13, RZ, RZ, R22 ;  /* 0x000000ffff0d7224 */ /* 0x000fe200078e0016 */
[----:B-1----:R-:W-:Y:S01]  /*8ee0*/  SHF.R.U64 R6, R8, R24, R9 ;  /* 0x0000001808067219 */ /* 0x002fe20000001209 */
[----:B0-----:R-:W-:Y:S01]  /*8ef0*/  VIADD R9, R20, 0xffffffff ;  /* 0xffffffff14097836 */ /* 0x001fe20000000000 */
[----:B------:R-:W-:Y:S02]  /*8f00*/  SHF.L.U32 R30, R30, R27, RZ ;  /* 0x0000001b1e1e7219 */ /* 0x000fe400000006ff */
[----:B------:R-:W-:Y:S01]  /*8f10*/  LOP3.LUT R5, R23, R32, RZ, 0xc0, !PT ;  /* 0x0000002017057212 */ /* 0x000fe200078ec0ff */
[----:B------:R-:W-:-:S04]  /*8f20*/  IMAD.MOV R8, RZ, RZ, -R6 ;  /* 0x000000ffff087224 */ /* 0x000fc800078e0a06 */
[----:B------:R-:W-:Y:S01]  /*8f30*/  IMAD R6, R30, R6, R5 ;  /* 0x000000061e067224 */ /* 0x000fe200078e0205 */
[----:B------:R-:W-:Y:S01]  /*8f40*/  LOP3.LUT R5, R14, R9, RZ, 0xc0, !PT ;  /* 0x000000090e057212 */ /* 0x000fe200078ec0ff */
[----:B------:R-:W-:Y:S02]  /*8f50*/  @P0 IMAD R3, R7, R21, R4 ;  /* 0x0000001507030224 */ /* 0x000fe400078e0204 */
[----:B--2---:R-:W-:Y:S02]  /*8f60*/  IMAD R4, R8, R26, R25 ;  /* 0x0000001a08047224 */ /* 0x004fe400078e0219 */
[----:B---3--:R-:W-:Y:S02]  /*8f70*/  IMAD R3, R6, R31, R3 ;  /* 0x0000001f06037224 */ /* 0x008fe400078e0203 */
[----:B------:R-:W-:Y:S02]  /*8f80*/  IMAD R4, R4, R20, R5 ;  /* 0x0000001404047224 */ /* 0x000fe400078e0205 */
[----:B------:R-:W-:-:S03]  /*8f90*/  IMAD.MOV.U32 R6, RZ, RZ, 0x1 ;  /* 0x00000001ff067424 */ /* 0x000fc600078e00ff */
[----:B------:R-:W-:Y:S02]  /*8fa0*/  SEL R20, R4, R3, !P0 ;  /* 0x0000000304147207 */ /* 0x000fe40004000000 */
[----:B------:R-:W-:-:S07]  /*8fb0*/  SEL R11, R3, R4, !P0 ;  /* 0x00000004030b7207 */ /* 0x000fce0004000000 */
.L_x_298:
[----:B------:R-:W-:-:S08]  /*8fc0*/  NOP ;  /* 0x0000000000007918 */ /* 0x000fd00000000000 */
[----:B------:R-:W0:-:S00]  /*8fd0*/  USETMAXREG.DEALLOC.CTAPOOL 0x28 ;  /* 0x00000028000079c8 */ /* 0x000e0000080e0500 */
[----:B0-----:R-:W-:-:S13]  /*8fe0*/  ISETP.NE.AND P0, PT, R0, RZ, PT ;  /* 0x000000ff0000720c */ /* 0x001fda0003f05270 */
[----:B------:R-:W-:Y:S05]  /*8ff0*/  @P0 EXIT ;  /* 0x000000000000094d */ /* 0x000fea0003800000 */
[----:B------:R-:W-:Y:S01]  /*9000*/  LOP3.LUT P0, RZ, R6, 0xff, RZ, 0xc0, !PT ;  /* 0x000000ff06ff7812 */ /* 0x000fe2000780c0ff */
[----:B------:R-:W-:Y:S02]  /*9010*/  IMAD.MOV.U32 R0, RZ, RZ, 0x1 ;  /* 0x00000001ff007424 */ /* 0x000fe400078e00ff */
[----:B------:R-:W-:-:S10]  /*9020*/  IMAD.MOV.U32 R12, RZ, RZ, RZ ;  /* 0x000000ffff0c7224 */ /* 0x000fd400078e00ff */
[----:B------:R-:W-:Y:S05]  /*9030*/  @!P0 BRA `(.L_x_301) ;  /* 0x0000000c00788947 */ /* 0x000fea0003800000 */
[----:B------:R-:W0:Y:S01]  /*9040*/  LDC R0, c[0x0][0x28c] ;  /* 0x0000a300ff007b82 */ /* 0x000e220000000800 */
[----:B------:R-:W-:Y:S01]  /*9050*/  ULDC UR5, c[0x0][0x658] ;  /* 0x0001960000057ab9 */ /* 0x000fe20000000800 */
[----:B------:R-:W-:Y:S01]  /*9060*/  UMOV UR11, 0xffffffff ;  /* 0xffffffff000b7882 */ /* 0x000fe20000000000 */
[----:B------:R-:W-:Y:S01]  /*9070*/  UMOV UR15, 0x1 ;  /* 0x00000001000f7882 */ /* 0x000fe20000000000 */
[----:B------:R-:W-:Y:S01]  /*9080*/  USHF.L.U32 UR11, UR11, UR5, URZ ;  /* 0x000000050b0b7299 */ /* 0x000fe2000800063f */
[----:B------:R-:W-:Y:S01]  /*9090*/  BSSY B0, `(.L_x_301) ;  /* 0x00000d8000007945 */ /* 0x000fe20003800000 */
[----:B------:R-:W-:Y:S01]  /*90a0*/  ULDC UR9, c[0x0][0xc] ;  /* 0x0000030000097ab9 */ /* 0x000fe20000000800 */
[----:B------:R-:W-:Y:S01]  /*90b0*/  ULDC UR12, c[0x0][0x10] ;  /* 0x00000400000c7ab9 */ /* 0x000fe20000000800 */
[----:B------:R-:W1:Y:S01]  /*90c0*/  S2UR UR8, SR_CgaCtaId ;  /* 0x00000000000879c3 */ /* 0x000e620000008800 */
[----:B------:R-:W-:Y:S01]  /*90d0*/  USHF.L.U32 UR5, UR15, UR5, URZ ;  /* 0x000000050f057299 */ /* 0x000fe2000800063f */
[----:B------:R-:W-:Y:S01]  /*90e0*/  IMAD.MOV.U32 R10, RZ, RZ, 0x1 ;  /* 0x00000001ff0a7424 */ /* 0x000fe200078e00ff */
[----:B------:R-:W-:Y:S01]  /*90f0*/  LOP3.LUT R9, R19, 0x2, RZ, 0xfc, !PT ;  /* 0x0000000213097812 */ /* 0x000fe200078efcff */
[----:B------:R-:W-:Y:S01]  /*9100*/  IMAD.MOV.U32 R12, RZ, RZ, RZ ;  /* 0x000000ffff0c7224 */ /* 0x000fe200078e00ff */
[----:B------:R-:W-:Y:S01]  /*9110*/  ULDC UR4, c[0x0][0x600] ;  /* 0x0001800000047ab9 */ /* 0x000fe20000000800 */
[----:B------:R-:W-:Y:S01]  /*9120*/  UMOV UR20, 0x55 ;  /* 0x0000005500147882 */ /* 0x000fe20000000000 */
[----:B------:R-:W-:Y:S01]  /*9130*/  UIADD3 UR4, UR4, -0x1, URZ ;  /* 0xffffffff04047890 */ /* 0x000fe2000fffe03f */
[----:B------:R-:W-:Y:S01]  /*9140*/  ULDC.64 UR28, c[0x0][0x198] ;  /* 0x00006600001c7ab9 */ /* 0x000fe20000000a00 */
[----:B0-----:R-:W-:-:S05]  /*9150*/  VIADD R0, R0, 0x1f ;  /* 0x0000001f00007836 */ /* 0x001fca0000000000 */
[----:B------:R-:W-:Y:S01]  /*9160*/  SHF.R.S32.HI R3, RZ, 0x1f, R0 ;  /* 0x0000001fff037819 */ /* 0x000fe20000011400 */
[----:B-1----:R-:W-:-:S03]  /*9170*/  ULOP3.LUT UR10, UR8, 0x1, URZ, 0xc0, !UPT ;  /* 0x00000001080a7892 */ /* 0x002fc6000f8ec03f */
[----:B------:R-:W-:Y:S01]  /*9180*/  LEA.HI R3, R3, R0, RZ, 0x5 ;  /* 0x0000000003037211 */ /* 0x000fe200078f28ff */
[----:B------:R-:W-:Y:S01]  /*9190*/  USHF.L.U32 UR7, UR8, 0xb, URZ ;  /* 0x0000000b08077899 */ /* 0x000fe2000800063f */
[----:B------:R-:W-:Y:S01]  /*91a0*/  IMAD.MOV.U32 R0, RZ, RZ, 0x1 ;  /* 0x00000001ff007424 */ /* 0x000fe200078e00ff */
[----:B------:R-:W-:Y:S01]  /*91b0*/  USHF.R.U32.HI UR27, URZ, 0x1, UR8 ;  /* 0x000000013f1b7899 */ /* 0x000fe20008011608 */
[----:B------:R-:W-:Y:S01]  /*91c0*/  SHF.R.S32.HI R3, RZ, 0x5, R3 ;  /* 0x00000005ff037819 */ /* 0x000fe20000011403 */
[----:B------:R-:W-:Y:S02]  /*91d0*/  USHF.L.U32 UR6, UR8, 0x6, URZ ;  /* 0x0000000608067899 */ /* 0x000fe4000800063f */
[----:B------:R-:W-:Y:S02]  /*91e0*/  ULOP3.LUT UR8, UR8, 0xfffffffe, URZ, 0xc0, !UPT ;  /* 0xfffffffe08087892 */ /* 0x000fe4000f8ec03f */
[----:B------:R-:W-:Y:S01]  /*91f0*/  UISETP.GT.U32.AND UP0, UPT, UR10, 0xffff, UPT ;  /* 0x0000ffff0a00788c */ /* 0x000fe2000bf04070 */
[----:B------:R-:W-:Y:S01]  /*9200*/  VIADD R8, R3, 0x1 ;  /* 0x0000000103087836 */ /* 0x000fe20000000000 */
[----:B------:R-:W-:-:S02]  /*9210*/  ULOP3.LUT UR13, UR7, 0x800, URZ, 0xc0, !UPT ;  /* 0x00000800070d7892 */ /* 0x000fc4000f8ec03f */
[----:B------:R-:W-:Y:S02]  /*9220*/  ULOP3.LUT UR7, URZ, UR11, URZ, 0x33, !UPT ;  /* 0x0000000b3f077292 */ /* 0x000fe4000f8e333f */
[----:B------:R-:W-:Y:S02]  /*9230*/  USHF.L.U32 UR14, UR15, UR8, URZ ;  /* 0x000000080f0e7299 */ /* 0x000fe4000800063f */
[----:B------:R-:W-:Y:S02]  /*9240*/  ULOP3.LUT UR11, UR8, 0x1, URZ, 0xfc, !UPT ;  /* 0x00000001080b7892 */ /* 0x000fe4000f8efc3f */
[----:B------:R-:W-:Y:S02]  /*9250*/  UIMAD.WIDE.U32 UR8, UR9, UR12, URZ ;  /* 0x0000000c090872a5 */ /* 0x000fe4000f8e003f */
[----:B------:R-:W-:Y:S01]  /*9260*/  USEL UR10, UR10, 0xffff, !UP0 ;  /* 0x0000ffff0a0a7887 */ /* 0x000fe2000c000000 */
[----:B------:R-:W-:Y:S01]  /*9270*/  ULDC UR12, c[0x0][0x14] ;  /* 0x00000500000c7ab9 */ /* 0x000fe20000000800 */
[----:B------:R-:W-:-:S02]  /*9280*/  USHF.L.U32 UR11, UR15, UR11, URZ ;  /* 0x0000000b0f0b7299 */ /* 0x000fc4000800063f */
[----:B------:R-:W-:Y:S02]  /*9290*/  UIMAD.WIDE.U32 UR24, UR8, UR12, URZ ;  /* 0x0000000c081872a5 */ /* 0x000fe4000f8e003f */
[----:B------:R-:W-:Y:S02]  /*92a0*/  UIMAD UR15, UR9, UR12, URZ ;  /* 0x0000000c090f72a4 */ /* 0x000fe4000f8e023f */
[----:B------:R-:W-:Y:S02]  /*92b0*/  ULOP3.LUT UR10, UR10, 0xffff, URZ, 0xc0, !UPT ;  /* 0x0000ffff0a0a7892 */ /* 0x000fe4000f8ec03f */
[----:B------:R-:W-:Y:S02]  /*92c0*/  ULEA UR30, UR27, 0x200, 0xb ;  /* 0x000002001b1e7891 */ /* 0x000fe4000f8e583f */
[----:B------:R-:W-:Y:S02]  /*92d0*/  ULOP3.LUT UR6, UR6, 0x40, URZ, 0xc0, !UPT ;  /* 0x0000004006067892 */ /* 0x000fe4000f8ec03f */
[----:B------:R-:W-:-:S02]  /*92e0*/  ULOP3.LUT UR13, UR13, 0x24200, URZ, 0xfc, !UPT ;  /* 0x000242000d0d7892 */ /* 0x000fc4000f8efc3f */
[----:B------:R-:W-:Y:S02]  /*92f0*/  ULOP3.LUT UR14, UR14, UR11, URZ, 0xfc, !UPT ;  /* 0x0000000b0e0e7292 */ /* 0x000fe4000f8efc3f */
[----:B------:R-:W-:Y:S02]  /*9300*/  UIADD3 UR15, UR25, UR15, URZ ;  /* 0x0000000f190f7290 */ /* 0x000fe4000fffe03f */
[----:B------:R-:W-:-:S12]  /*9310*/  USHF.L.U32 UR20, UR20, UR10, URZ ;  /* 0x0000000a14147299 */ /* 0x000fd8000800063f */
.L_x_312:
[----:B------:R-:W-:-:S03]  /*9320*/  UMOV UR8, 0xffffffff ;  /* 0xffffffff00087882 */ /* 0x000fc60000000000 */
[----:B------:R-:W-:Y:S05]  /*9330*/  BRA.DIV UR8, `(.L_x_302) ;  /* 0x0000001608987947 */ /* 0x000fea000b800000 */
[----:B------:R-:W-:-:S13]  /*9340*/  ELECT P6, URZ, PT ;  /* 0x00000000003f782f */ /* 0x000fda00038c0000 */
.L_x_337:
[----:B------:R-:W0:Y:S01]  /*9350*/  LDC R4, c[0x0][0x28c] ;  /* 0x0000a300ff047b82 */ /* 0x000e220000000800 */
[----:B------:R-:W-:Y:S01]  /*9360*/  BSSY B1, `(.L_x_303) ;  /* 0x0000039000017945 */ /* 0x000fe20003800000 */
[----:B0-----:R-:W-:-:S13]  /*9370*/  ISETP.LT.OR P6, PT, R4, 0x1, !P6 ;  /* 0x000000010400780c */ /* 0x001fda00077c1670 */
[----:B------:R-:W-:Y:S05]  /*9380*/  @P6 BRA `(.L_x_304) ;  /* 0x0000000000d86947 */ /* 0x000fea0003800000 */
[----:B------:R-:W-:Y:S01]  /*9390*/  LEA R11, R11, UR27, 0x2 ;  /* 0x0000001b0b0b7c11 */ /* 0x000fe2000f8e10ff */
[----:B------:R-:W-:Y:S01]  /*93a0*/  IMAD.MOV.U32 R22, RZ, RZ, RZ ;  /* 0x000000ffff167224 */ /* 0x000fe200078e00ff */
[----:B------:R-:W-:Y:S01]  /*93b0*/  LEA R20, R20, UR6, 0x7 ;  /* 0x0000000614147c11 */ /* 0x000fe2000f8e38ff */
[----:B------:R-:W-:Y:S02]  /*93c0*/  IMAD.MOV.U32 R4, RZ, RZ, R8 ;  /* 0x000000ffff047224 */ /* 0x000fe400078e0008 */
[----:B------:R-:W-:Y:S02]  /*93d0*/  IMAD.MOV.U32 R5, RZ, RZ, R0 ;  /* 0x000000ffff057224 */ /* 0x000fe400078e0000 */
[----:B------:R-:W-:Y:S02]  /*93e0*/  IMAD.MOV.U32 R6, RZ, RZ, R12 ;  /* 0x000000ffff067224 */ /* 0x000fe400078e000c */
[----:B------:R-:W-:-:S07]  /*93f0*/  IMAD.SHL.U32 R15, R11, 0x40, RZ ;  /* 0x000000400b0f7824 */ /* 0x000fce00078e00ff */
.L_x_307:
[----:B------:R-:W0:Y:S01]  /*9400*/  S2R R14, SR_CgaCtaId ;  /* 0x00000000000e7919 */ /* 0x000e220000008800 */
[----:B------:R-:W-:Y:S02]  /*9410*/  MOV R7, 0x400 ;  /* 0x0000040000077802 */ /* 0x000fe40000000f00 */
[----:B------:R-:W-:-:S13]  /*9420*/  LOP3.LUT P1, RZ, R18, 0x7f, RZ, 0xc0, !PT ;  /* 0x0000007f12ff7812 */ /* 0x000fda000782c0ff */
[----:B------:R-:W1:Y:S01]  /*9430*/  @!P1 LDC R11, c[0x0][0x500] ;  /* 0x00014000ff0b9b82 */ /* 0x000e620000000800 */
[----:B0-----:R-:W-:Y:S02]  /*9440*/  LEA R21, R14, R7, 0x18 ;  /* 0x000000070e157211 */ /* 0x001fe400078ec0ff */
[----:B------:R-:W-:-:S03]  /*9450*/  SHF.L.U32 R7, R5, 0x1f, RZ ;  /* 0x0000001f05077819 */ /* 0x000fc600000006ff */
[----:B------:R-:W-:-:S04]  /*9460*/  IMAD R14, R6, 0x8, R21 ;  /* 0x00000008060e7824 */ /* 0x000fc800078e0215 */
[----:B------:R-:W0:Y:S02]  /*9470*/  SYNCS.PHASECHK.TRANS64.TRYWAIT P0, [R14+URZ+0x90], R7 ;  /* 0x000090070e0075a7 */ /* 0x000e24000800017f */
[----:B01----:R-:W-:Y:S05]  /*9480*/  @!P0 BRA `(.L_x_305) ;  /* 0x0000001400648947 */ /* 0x003fea0003800000 */
.L_x_338:
[----:B0-----:R-:W-:Y:S01]  /*9490*/  PRMT R7, R9, 0x9910, RZ ;  /* 0x0000991009077816 */ /* 0x001fe200000000ff */
[----:B------:R0:W-:Y:S03]  /*94a0*/  @!P1 SYNCS.ARRIVE.TRANS64 RZ, [R14+URZ], R11 ;  /* 0x0000000b0eff99a7 */ /* 0x0001e6000800003f */
[----:B------:R-:W-:-:S13]  /*94b0*/  ISETP.NE.AND P0, PT, R7, 0x2, PT ;  /* 0x000000020700780c */ /* 0x000fda0003f05270 */
[----:B0-----:R-:W-:Y:S05]  /*94c0*/  @P0 BRA `(.L_x_306) ;  /* 0x0000000000040947 */ /* 0x001fea0003800000 */
[----:B------:R-:W-:Y:S01]  /*94d0*/  BPT.TRAP 0x1 ;  /* 0x000000040000795c */ /* 0x000fe20000300000 */
.L_x_306:
[----:B------:R-:W-:Y:S01]  /*94e0*/  R2UR UR11, R6 ;  /* 0x00000000060b72ca */ /* 0x000fe200000e0000 */
[----:B------:R-:W-:Y:S01]  /*94f0*/  VIADD R4, R4, 0xffffffff ;  /* 0xffffffff04047836 */ /* 0x000fe20000000000 */
[----:B------:R-:W-:Y:S01]  /*9500*/  R2UR UR22, R21 ;  /* 0x00000000151672ca */ /* 0x000fe200000e0000 */
[----:B------:R-:W-:Y:S01]  /*9510*/  UIADD3 UR16, UP0, UR28, 0xf0, URZ ;  /* 0x000000f01c107890 */ /* 0x000fe2000ff1e03f */
[----:B------:R-:W-:Y:S01]  /*9520*/  R2UR UR23, R15 ;  /* 0x000000000f1772ca */ /* 0x000fe200000e0000 */
[----:B------:R-:W-:Y:S01]  /*9530*/  UIADD3 UR32, UP1, UR28, 0x1f0, URZ ;  /* 0x000001f01c207890 */ /* 0x000fe2000ff3e03f */
[----:B------:R-:W-:Y:S01]  /*9540*/  R2UR UR9, R14 ;  /* 0x000000000e0972ca */ /* 0x000fe200000e0000 */
[----:B------:R-:W-:Y:S01]  /*9550*/  UIADD3.X UR17, URZ, UR29, URZ, UP0, !UPT ;  /* 0x0000001d3f117290 */ /* 0x000fe200087fe43f */
[----:B------:R-:W-:Y:S01]  /*9560*/  R2UR UR10, R22 ;  /* 0x00000000160a72ca */ /* 0x000fe200000e0000 */
[----:B------:R-:W-:Y:S01]  /*9570*/  UPRMT UR21, URZ, 0x5410, UR20 ;  /* 0x000054103f157896 */ /* 0x000fe20008000014 */
[----:B------:R-:W-:Y:S01]  /*9580*/  R2UR UR12, R13 ;  /* 0x000000000d0c72ca */ /* 0x000fe200000e0000 */
[----:B------:R-:W-:Y:S01]  /*9590*/  VIADD R6, R6, 0x1 ;  /* 0x0000000106067836 */ /* 0x000fe20000000000 */
[----:B------:R-:W-:Y:S01]  /*95a0*/  R2UR UR26, R20 ;  /* 0x00000000141a72ca */ /* 0x000fe200000e0000 */
[----:B------:R-:W-:Y:S01]  /*95b0*/  ULEA UR8, UR11, UR30, 0xd ;  /* 0x0000001e0b087291 */ /* 0x000fe2000f8e683f */
[----:B------:R-:W-:Y:S01]  /*95c0*/  ISETP.GT.AND P1, PT, R4, 0x1, PT ;  /* 0x000000010400780c */ /* 0x000fe20003f24270 */
[----:B------:R-:W-:Y:S01]  /*95d0*/  ULEA UR11, UR11, UR13, 0xc ;  /* 0x0000000d0b0b7291 */ /* 0x000fe2000f8e603f */
[----:B------:R-:W-:Y:S01]  /*95e0*/  ISETP.NE.AND P0, PT, R6, 0x12, PT ;  /* 0x000000120600780c */ /* 0x000fe20003f05270 */
[----:B------:R-:W-:Y:S01]  /*95f0*/  UIADD3 UR8, UR22, UR8, URZ ;  /* 0x0000000816087290 */ /* 0x000fe2000fffe03f */
[----:B------:R-:W-:Y:S01]  /*9600*/  VIADD R22, R22, 0x20 ;  /* 0x0000002016167836 */ /* 0x000fe20000000000 */
[----:B------:R-:W-:Y:S01]  /*9610*/  UIADD3 UR22, UR22, UR11, URZ ;  /* 0x0000000b16167290 */ /* 0x000fe2000fffe03f */
[----:B------:R-:W-:Y:S01]  /*9620*/  SEL R14, RZ, 0x1, P0 ;  /* 0x00000001ff0e7807 */ /* 0x000fe20000000000 */
[----:B------:R-:W-:Y:S01]  /*9630*/  UPRMT UR31, URZ, 0x5410, UR14 ;  /* 0x000054103f1f7896 */ /* 0x000fe2000800000e */
[----:B------:R-:W-:Y:S01]  /*9640*/  SEL R6, R6, RZ, P0 ;  /* 0x000000ff06067207 */ /* 0x000fe20000000000 */
[----:B------:R-:W-:Y:S01]  /*9650*/  UIADD3.X UR33, URZ, UR29, URZ, UP1, !UPT ;  /* 0x0000001d3f217290 */ /* 0x000fe20008ffe43f */
[----:B------:R-:W-:Y:S01]  /*9660*/  LOP3.LUT R5, R5, R14, RZ, 0x3c, !PT ;  /* 0x0000000e05057212 */ /* 0x000fe200078e3cff */
[----:B------:R-:W-:Y:S01]  /*9670*/  UMOV UR18, 0x0 ;  /* 0x0000000000127882 */ /* 0x000fe20000000000 */
[----:B------:R-:W-:Y:S01]  /*9680*/  UMOV UR19, 0x10000000 ;  /* 0x1000000000137882 */ /* 0x000fe20000000000 */
[----:B------:R-:W-:-:S02]  /*9690*/  UMOV UR11, UR23 ;  /* 0x00000017000b7c82 */ /* 0x000fc40008000000 */
[----:B------:R0:W-:Y:S02]  /*96a0*/  UTMALDG.3D.MULTICAST [UR8], [UR16], UR21, desc[UR18] ;  /* 0x00001208100073b4 */ /* 0x0001e40008011815 */
[----:B0-----:R-:W-:Y:S01]  /*96b0*/  UMOV UR8, UR22 ;  /* 0x0000001600087c82 */ /* 0x001fe20008000000 */
[----:B------:R-:W-:Y:S02]  /*96c0*/  UMOV UR11, UR26 ;  /* 0x0000001a000b7c82 */ /* 0x000fe40008000000 */
[----:B------:R0:W-:Y:S02]  /*96d0*/  UTMALDG.3D.MULTICAST [UR8], [UR32], UR31, desc[UR18] ;  /* 0x00001208200073b4 */ /* 0x0001e4000801181f */
[----:B0-----:R-:W-:Y:S05]  /*96e0*/  @P1 BRA `(.L_x_307) ;  /* 0xfffffffc00441947 */ /* 0x001fea000383ffff */
.L_x_304:
[----:B------:R-:W-:Y:S05]  /*96f0*/  BSYNC B1 ;  /* 0x0000000000017941 */ /* 0x000fea0003800000 */
.L_x_303:
[----:B------:R-:W-:Y:S01]  /*9700*/  LOP3.LUT P1, RZ, R10, 0xff, RZ, 0xc0, !PT ;  /* 0x000000ff0aff7812 */ /* 0x000fe2000782c0ff */
[C---:B------:R-:W-:Y:S01]  /*9710*/  IMAD.IADD R12, R3.reuse, 0x1, R12 ;  /* 0x00000001030c7824 */ /* 0x040fe200078e020c */
[----:B------:R-:W-:Y:S01]  /*9720*/  ULDC.64 UR8, c[0x0][0x650] ;  /* 0x0001940000087ab9 */ /* 0x000fe20000000a00 */
[C---:B------:R-:W-:Y:S01]  /*9730*/  ISETP.GE.U32.AND P2, PT, R3.reuse, 0x12, PT ;  /* 0x000000120300780c */ /* 0x040fe20003f46070 */
[----:B------:R-:W-:Y:S01]  /*9740*/  BSSY B1, `(.L_x_308) ;  /* 0x000006a000017945 */ /* 0x000fe20003800000 */
[----:B------:R-:W-:Y:S01]  /*9750*/  IMAD.MOV.U32 R11, RZ, RZ, -0x1 ;  /* 0xffffffffff0b7424 */ /* 0x000fe200078e00ff */
[----:B------:R-:W-:Y:S01]  /*9760*/  ISETP.GT.U32.AND P0, PT, R12, 0x11, PT ;  /* 0x000000110c00780c */ /* 0x000fe20003f04070 */
[----:B------:R-:W-:Y:S01]  /*9770*/  IMAD.MOV.U32 R20, RZ, RZ, -0x1 ;  /* 0xffffffffff147424 */ /* 0x000fe200078e00ff */
[----:B------:R-:W-:Y:S01]  /*9780*/  PRMT R10, RZ, 0x7610, R10 ;  /* 0x00007610ff0a7816 */ /* 0x000fe2000000000a */
[----:B------:R-:W-:Y:S01]  /*9790*/  IMAD.MOV.U32 R13, RZ, RZ, -0x1 ;  /* 0xffffffffff0d7424 */ /* 0x000fe200078e00ff */
[----:B------:R-:W-:-:S03]  /*97a0*/  ISETP.LT.U32.AND P0, PT, R3, 0x12, P0 ;  /* 0x000000120300780c */ /* 0x000fc60000701070 */
[----:B------:R-:W0:Y:S01]  /*97b0*/  @P1 S2R R5, SR_CgaCtaId ;  /* 0x0000000000051919 */ /* 0x000e220000008800 */
[----:B------:R-:W-:-:S04]  /*97c0*/  @P1 MOV R4, 0x400 ;  /* 0x0000040000041802 */ /* 0x000fc80000000f00 */
[----:B0-----:R-:W-:Y:S01]  /*97d0*/  @P1 LEA R6, R5, R4, 0x18 ;  /* 0x0000000405061211 */ /* 0x001fe200078ec0ff */
[----:B------:R-:W-:-:S03]  /*97e0*/  IMAD.WIDE.U32 R4, R12, 0x38e38e39, RZ ;  /* 0x38e38e390c047825 */ /* 0x000fc600078e00ff */
[----:B------:R0:W-:Y:S01]  /*97f0*/  @P1 SYNCS.ARRIVE.TRANS64.A1T0 RZ, [R6+URZ+0x138], RZ ;  /* 0x000138ff06ff19a7 */ /* 0x0001e2000810003f */
[----:B------:R-:W-:Y:S02]  /*9800*/  IADD3 R16, P1, R16, UR24, RZ ;  /* 0x0000001810107c10 */ /* 0x000fe4000ff3e0ff */
[----:B------:R-:W-:Y:S02]  /*9810*/  SHF.R.U32.HI R7, RZ, 0x2, R5 ;  /* 0x00000002ff077819 */ /* 0x000fe40000011605 */
[----:B------:R-:W-:Y:S02]  /*9820*/  SEL R5, RZ, 0x1, !P0 ;  /* 0x00000001ff057807 */ /* 0x000fe40004000000 */
[----:B------:R-:W-:Y:S01]  /*9830*/  IADD3.X R17, R17, UR15, RZ, P1, !PT ;  /* 0x0000000f11117c10 */ /* 0x000fe20008ffe4ff */
[----:B------:R-:W-:Y:S01]  /*9840*/  IMAD R12, R7, -0x12, R12 ;  /* 0xffffffee070c7824 */ /* 0x000fe200078e020c */
[----:B------:R-:W-:Y:S02]  /*9850*/  ISETP.GE.U32.AND P0, PT, R16, UR8, PT ;  /* 0x0000000810007c0c */ /* 0x000fe4000bf06070 */
[----:B------:R-:W-:-:S02]  /*9860*/  LOP3.LUT R0, R0, R5, RZ, 0x3c, !PT ;  /* 0x0000000500007212 */ /* 0x000fc400078e3cff */
[----:B------:R-:W-:Y:S02]  /*9870*/  ISETP.GE.U32.AND.EX P0, PT, R17, UR9, PT, P0 ;  /* 0x0000000911007c0c */ /* 0x000fe4000bf06100 */
[----:B------:R-:W-:Y:S02]  /*9880*/  @P2 LOP3.LUT R0, R0, 0x1, R7, 0x78, !PT ;  /* 0x0000000100002812 */ /* 0x000fe400078e7807 */
[----:B------:R-:W-:-:S09]  /*9890*/  PRMT R4, RZ, 0x7610, R4 ;  /* 0x00007610ff047816 */ /* 0x000fd20000000004 */
[----:B0-----:R-:W-:Y:S05]  /*98a0*/  @P0 BRA `(.L_x_309) ;  /* 0x00000004004c0947 */ /* 0x001fea0003800000 */
[----:B------:R-:W0:Y:S01]  /*98b0*/  S2R R14, SR_CTAID.X ;  /* 0x00000000000e7919 */ /* 0x000e220000002500 */
[----:B------:R-:W-:Y:S01]  /*98c0*/  ULDC.64 UR8, c[0x0][0x628] ;  /* 0x00018a0000087ab9 */ /* 0x000fe20000000a00 */
[----:B------:R-:W1:Y:S01]  /*98d0*/  LDC R15, c[0x0][0x144] ;  /* 0x00005100ff0f7b82 */ /* 0x000e620000000800 */
[----:B------:R-:W-:Y:S01]  /*98e0*/  ISETP.NE.U32.AND P0, PT, RZ, UR8, PT ;  /* 0x00000008ff007c0c */ /* 0x000fe2000bf05070 */
[----:B------:R-:W2:Y:S01]  /*98f0*/  S2R R11, SR_CTAID.Y ;  /* 0x00000000000b7919 */ /* 0x000ea20000002600 */
[----:B------:R-:W-:Y:S01]  /*9900*/  ULDC UR10, c[0x0][0x150] ;  /* 0x00005400000a7ab9 */ /* 0x000fe20000000800 */
[----:B------:R-:W-:Y:S01]  /*9910*/  ULDC UR11, c[0x0][0x630] ;  /* 0x00018c00000b7ab9 */ /* 0x000fe20000000800 */
[----:B------:R-:W-:Y:S01]  /*9920*/  ISETP.NE.AND.EX P0, PT, RZ, UR9, PT, P0 ;  /* 0x00000009ff007c0c */ /* 0x000fe2000bf05300 */
[----:B------:R-:W-:Y:S01]  /*9930*/  IMAD.MOV.U32 R4, RZ, RZ, R16 ;  /* 0x000000ffff047224 */ /* 0x000fe200078e0010 */
[----:B0-----:R-:W-:-:S05]  /*9940*/  I2FP.F32.U32 R5, R14 ;  /* 0x0000000e00057245 */ /* 0x001fca0000201000 */
[----:B------:R-:W-:Y:S01]  /*9950*/  FMUL R20, R5, UR10 ;  /* 0x0000000a05147c20 */ /* 0x000fe20008400000 */
[----:B------:R-:W-:-:S05]  /*9960*/  IMAD.MOV.U32 R5, RZ, RZ, R17 ;  /* 0x000000ffff057224 */ /* 0x000fca00078e0011 */
[----:B--2---:R-:W-:Y:S05]  /*9970*/  @!P0 BRA `(.L_x_310) ;  /* 0x0000000000288947 */ /* 0x004fea0003800000 */
[----:B------:R-:W-:Y:S02]  /*9980*/  ULDC UR10, c[0x0][0x634] ;  /* 0x00018d00000a7ab9 */ /* 0x000fe40000000800 */
[----:B------:R-:W-:-:S05]  /*9990*/  IADD3 R5, P0, R16, UR10, RZ ;  /* 0x0000000a10057c10 */ /* 0x000fca000ff1e0ff */
[----:B------:R-:W-:-:S04]  /*99a0*/  IMAD.X R13, RZ, RZ, R17, P0 ;  /* 0x000000ffff0d7224 */ /* 0x000fc800000e0611 */
[----:B------:R-:W-:-:S04]  /*99b0*/  IMAD.WIDE.U32 R6, R13, UR8, RZ ;  /* 0x000000080d067c25 */ /* 0x000fc8000f8e00ff */
[----:B------:R-:W-:-:S04]  /*99c0*/  IMAD.WIDE.U32 R6, P0, R5, UR9, R6 ;  /* 0x0000000905067c25 */ /* 0x000fc8000f800006 */
[----:B------:R-:W-:-:S04]  /*99d0*/  IMAD.WIDE.U32 R4, R5, UR8, RZ ;  /* 0x0000000805047c25 */ /* 0x000fc8000f8e00ff */
[----:B------:R-:W-:Y:S01]  /*99e0*/  IMAD.MOV.U32 R4, RZ, RZ, R7 ;  /* 0x000000ffff047224 */ /* 0x000fe200078e0007 */
[----:B------:R-:W-:Y:S01]  /*99f0*/  IADD3 RZ, P1, R5, R6, RZ ;  /* 0x0000000605ff7210 */ /* 0x000fe20007f3e0ff */
[----:B------:R-:W-:-:S04]  /*9a00*/  IMAD.X R5, RZ, RZ, RZ, P0 ;  /* 0x000000ffff057224 */ /* 0x000fc800000e06ff */
[----:B------:R-:W-:-:S08]  /*9a10*/  IMAD.WIDE.U32.X R4, R13, UR9, R4, P1 ;  /* 0x000000090d047c25 */ /* 0x000fd000088e0404 */
.L_x_310:
[--C-:B------:R-:W-:Y:S01]  /*9a20*/  SHF.R.U64 R13, R4, UR11, R5.reuse ;  /* 0x0000000b040d7c19 */ /* 0x100fe20008001205 */
[----:B------:R-:W0:Y:S01]  /*9a30*/  F2I.U32.TRUNC.NTZ R20, R20 ;  /* 0x0000001400147305 */ /* 0x000e22000020f000 */
[----:B------:R-:W-:Y:S01]  /*9a40*/  SHF.R.U32.HI R4, RZ, UR11, R5 ;  /* 0x0000000bff047c19 */ /* 0x000fe20008011605 */
[----:B------:R-:W-:Y:S01]  /*9a50*/  ULDC.64 UR8, c[0x0][0x620] ;  /* 0x0001880000087ab9 */ /* 0x000fe20000000a00 */
[----:B------:R-:W-:Y:S01]  /*9a60*/  IADD3 R7, P0, RZ, -R13, RZ ;  /* 0x8000000dff077210 */ /* 0x000fe20007f1e0ff */
[----:B------:R-:W-:Y:S01]  /*9a70*/  ULDC.64 UR10, c[0x0][0x640] ;  /* 0x00019000000a7ab9 */ /* 0x000fe20000000a00 */
[----:B------:R-:W2:Y:S03]  /*9a80*/  LDC R22, c[0x0][0x148] ;  /* 0x00005200ff167b82 */ /* 0x000ea60000000800 */
[----:B------:R-:W-:Y:S01]  /*9a90*/  IMAD.X R4, RZ, RZ, ~R4, P0 ;  /* 0x000000ffff047224 */ /* 0x000fe200000e0e04 */
[----:B------:R-:W-:-:S03]  /*9aa0*/  ISETP.NE.U32.AND P0, PT, RZ, UR10, PT ;  /* 0x0000000aff007c0c */ /* 0x000fc6000bf05070 */
[----:B------:R-:W-:Y:S01]  /*9ab0*/  IMAD R6, R4, UR8, RZ ;  /* 0x0000000804067c24 */ /* 0x000fe2000f8e02ff */
[----:B------:R-:W-:Y:S01]  /*9ac0*/  ISETP.NE.AND.EX P0, PT, RZ, UR11, PT, P0 ;  /* 0x0000000bff007c0c */ /* 0x000fe2000bf05300 */
[----:B------:R-:W-:Y:S01]  /*9ad0*/  IMAD.WIDE.U32 R4, R7, UR8, R16 ;  /* 0x0000000807047c25 */ /* 0x000fe2000f8e0010 */
[----:B------:R-:W-:-:S03]  /*9ae0*/  ULDC UR8, c[0x0][0x618] ;  /* 0x0001860000087ab9 */ /* 0x000fc60000000800 */
[----:B------:R-:W-:Y:S01]  /*9af0*/  IMAD R7, R7, UR9, R6 ;  /* 0x0000000907077c24 */ /* 0x000fe2000f8e0206 */
[----:B------:R-:W-:Y:S01]  /*9b00*/  ULDC UR9, c[0x0][0x154] ;  /* 0x0000550000097ab9 */ /* 0x000fe20000000800 */
[----:B0-----:R-:W-:Y:S02]  /*9b10*/  IMAD.MOV R6, RZ, RZ, -R20 ;  /* 0x000000ffff067224 */ /* 0x001fe400078e0a14 */
[----:B------:R-:W-:Y:S02]  /*9b20*/  IMAD.IADD R5, R5, 0x1, R7 ;  /* 0x0000000105057824 */ /* 0x000fe400078e0207 */
[----:B-1----:R-:W-:Y:S01]  /*9b30*/  IMAD R14, R15, R6, R14 ;  /* 0x000000060f0e7224 */ /* 0x002fe200078e020e */
[----:B------:R-:W-:Y:S02]  /*9b40*/  I2FP.F32.U32 R6, R11 ;  /* 0x0000000b00067245 */ /* 0x000fe40000201000 */
[--C-:B------:R-:W-:Y:S02]  /*9b50*/  SHF.R.U64 R15, R4, UR8, R5.reuse ;  /* 0x00000008040f7c19 */ /* 0x100fe40008001205 */
[----:B------:R-:W-:Y:S01]  /*9b60*/  SHF.R.U32.HI R4, RZ, UR8, R5 ;  /* 0x00000008ff047c19 */ /* 0x000fe20008011605 */
[----:B------:R-:W-:Y:S01]  /*9b70*/  FMUL R6, R6, UR9 ;  /* 0x0000000906067c20 */ /* 0x000fe20008400000 */
[----:B------:R-:W-:-:S02]  /*9b80*/  ULDC UR8, c[0x0][0x608] ;  /* 0x0001820000087ab9 */ /* 0x000fc40000000800 */
[--C-:B------:R-:W-:Y:S01]  /*9b90*/  SHF.R.U64 R21, R15, UR8, R4.reuse ;  /* 0x000000080f157c19 */ /* 0x100fe20008001204 */
[----:B------:R0:W1:Y:S01]  /*9ba0*/  F2I.U32.TRUNC.NTZ R24, R6 ;  /* 0x0000000600187305 */ /* 0x000062000020f000 */
[----:B------:R-:W-:Y:S01]  /*9bb0*/  SHF.R.U32.HI R4, RZ, UR8, R4 ;  /* 0x00000008ff047c19 */ /* 0x000fe20008011604 */
[----:B------:R-:W-:-:S03]  /*9bc0*/  ULDC UR8, c[0x0][0x658] ;  /* 0x0001960000087ab9 */ /* 0x000fc60000000800 */
[--C-:B------:R-:W-:Y:S02]  /*9bd0*/  SHF.R.U64 R20, R21, UR8, R4.reuse ;  /* 0x0000000815147c19 */ /* 0x100fe40008001204 */
[----:B------:R-:W-:-:S03]  /*9be0*/  SHF.R.U32.HI R23, RZ, UR8, R4 ;  /* 0x00000008ff177c19 */ /* 0x000fc60008011604 */
[----:B------:R-:W-:Y:S02]  /*9bf0*/  IMAD.MOV.U32 R4, RZ, RZ, R20 ;  /* 0x000000ffff047224 */ /* 0x000fe400078e0014 */
[----:B------:R-:W-:Y:S01]  /*9c00*/  IMAD.MOV.U32 R5, RZ, RZ, R23 ;  /* 0x000000ffff057224 */ /* 0x000fe200078e0017 */
[----:B0-----:R-:W-:Y:S06]  /*9c10*/  @!P0 BRA `(.L_x_311) ;  /* 0x0000000000288947 */ /* 0x001fec0003800000 */
        /* <DEDUP_REMOVED lines=10> */
.L_x_311:
[----:B------:R-:W-:Y:S01]  /*9cc0*/  ISETP.NE.AND P0, PT, R2, 0x1, PT ;  /* 0x000000010200780c */ /* 0x000fe20003f05270 */
[----:B------:R-:W-:Y:S01]  /*9cd0*/  ULDC UR8, c[0x0][0x648] ;  /* 0x0001920000087ab9 */ /* 0x000fe20000000800 */
[----:B-1----:R-:W-:Y:S01]  /*9ce0*/  IMAD.MOV R24, RZ, RZ, -R24 ;  /* 0x000000ffff187224 */ /* 0x002fe200078e0a18 */
[----:B------:R-:W-:Y:S01]  /*9cf0*/  SHF.R.U64 R4, R4, UR8, R5 ;  /* 0x0000000804047c19 */ /* 0x000fe20008001205 */
[----:B------:R-:W-:Y:S01]  /*9d00*/  ULDC UR8, c[0x0][0x638] ;  /* 0x00018e0000087ab9 */ /* 0x000fe20000000800 */
[----:B------:R-:W-:Y:S01]  /*9d10*/  LOP3.LUT R21, R21, UR7, RZ, 0xc0, !PT ;  /* 0x0000000715157c12 */ /* 0x000fe2000f8ec0ff */
[----:B------:R-:W-:Y:S02]  /*9d20*/  ULDC UR9, c[0x0][0x610] ;  /* 0x0001840000097ab9 */ /* 0x000fe40000000800 */
[----:B------:R-:W-:Y:S02]  /*9d30*/  IMAD.MOV R5, RZ, RZ, -R4 ;  /* 0x000000ffff057224 */ /* 0x000fe400078e0a04 */
[----:B------:R-:W-:-:S02]  /*9d40*/  IMAD R21, R4, UR5, R21 ;  /* 0x0000000504157c24 */ /* 0x000fc4000f8e0215 */
[----:B------:R-:W-:Y:S01]  /*9d50*/  IMAD R20, R5, UR8, R20 ;  /* 0x0000000805147c24 */ /* 0x000fe2000f8e0214 */
[----:B------:R-:W-:Y:S01]  /*9d60*/  ULDC UR8, c[0x0][0x600] ;  /* 0x0001800000087ab9 */ /* 0x000fe20000000800 */
[----:B--2---:R-:W-:Y:S01]  /*9d70*/  @P0 IMAD R14, R22, R24, R11 ;  /* 0x00000018160e0224 */ /* 0x004fe200078e020b */
[----:B------:R-:W-:Y:S01]  /*9d80*/  LOP3.LUT R11, R15, UR4, RZ, 0xc0, !PT ;  /* 0x000000040f0b7c12 */ /* 0x000fe2000f8ec0ff */
[----:B------:R-:W-:Y:S02]  /*9d90*/  IMAD.MOV.U32 R4, RZ, RZ, 0x1 ;  /* 0x00000001ff047424 */ /* 0x000fe400078e00ff */
[----:B------:R-:W-:Y:S02]  /*9da0*/  IMAD R14, R21, UR9, R14 ;  /* 0x00000009150e7c24 */ /* 0x000fe4000f8e020e */
[----:B------:R-:W-:-:S05]  /*9db0*/  IMAD R11, R20, UR8, R11 ;  /* 0x00000008140b7c24 */ /* 0x000fca000f8e020b */
[----:B------:R-:W-:Y:S02]  /*9dc0*/  SEL R20, R11, R14, !P0 ;  /* 0x0000000e0b147207 */ /* 0x000fe40004000000 */
[----:B------:R-:W-:-:S07]  /*9dd0*/  SEL R11, R14, R11, !P0 ;  /* 0x0000000b0e0b7207 */ /* 0x000fce0004000000 */
.L_x_309:
[----:B------:R-:W-:Y:S05]  /*9de0*/  BSYNC B1 ;  /* 0x0000000000017941 */ /* 0x000fea0003800000 */
.L_x_308:
[----:B------:R-:W-:-:S13]  /*9df0*/  LOP3.LUT P0, RZ, R4, 0xff, RZ, 0xc0, !PT ;  /* 0x000000ff04ff7812 */ /* 0x000fda000780c0ff */
[----:B------:R-:W-:Y:S05]  /*9e00*/  @P0 BRA `(.L_x_312) ;  /* 0xfffffff400440947 */ /* 0x000fea000383ffff */
[----:B------:R-:W-:Y:S05]  /*9e10*/  BSYNC B0 ;  /* 0x0000000000007941 */ /* 0x000fea0003800000 */
.L_x_301:
[----:B------:R-:W-:-:S03]  /*9e20*/  UMOV UR8, 0xffffffff ;  /* 0xffffffff00087882 */ /* 0x000fc60000000000 */
[----:B------:R-:W-:Y:S05]  /*9e30*/  BRA.DIV UR8, `(.L_x_313) ;  /* 0x0000000e080c7947 */ /* 0x000fea000b800000 */
[----:B------:R-:W-:-:S13]  /*9e40*/  ELECT P6, URZ, PT ;  /* 0x00000000003f782f */ /* 0x000fda00038c0000 */
.L_x_341:
[----:B------:R-:W-:Y:S04]  /*9e50*/  BSSY B0, `(.L_x_314) ;  /* 0x00000a9000007945 */ /* 0x000fe80003800000 */
[----:B------:R-:W-:Y:S05]  /*9e60*/  @!P6 BRA `(.L_x_315) ;  /* 0x00000008009ce947 */ /* 0x000fea0003800000 */
[----:B------:R-:W-:-:S04]  /*9e70*/  LOP3.LUT R19, R19, 0x2, RZ, 0xfc, !PT ;  /* 0x0000000213137812 */ /* 0x000fc800078efcff */
[----:B------:R-:W-:-:S13]  /*9e80*/  ISETP.NE.AND P0, PT, R19, 0x3, PT ;  /* 0x000000031300780c */ /* 0x000fda0003f05270 */
[----:B------:R-:W-:Y:S05]  /*9e90*/  @!P0 BRA `(.L_x_316) ;  /* 0x0000000000048947 */ /* 0x000fea0003800000 */
[----:B------:R-:W-:Y:S01]  /*9ea0*/  BPT.TRAP 0x1 ;  /* 0x000000040000795c */ /* 0x000fe20000300000 */
.L_x_316:
[----:B------:R-:W0:Y:S01]  /*9eb0*/  S2R R3, SR_CgaCtaId ;  /* 0x0000000000037919 */ /* 0x000e220000008800 */
[----:B------:R-:W-:-:S04]  /*9ec0*/  MOV R2, 0x400 ;  /* 0x0000040000027802 */ /* 0x000fc80000000f00 */
[----:B0-----:R-:W-:Y:S02]  /*9ed0*/  LEA R3, R3, R2, 0x18 ;  /* 0x0000000203037211 */ /* 0x001fe400078ec0ff */
[----:B------:R-:W-:-:S03]  /*9ee0*/  SHF.L.U32 R2, R0, 0x1f, RZ ;  /* 0x0000001f00027819 */ /* 0x000fc600000006ff */
[----:B------:R-:W-:-:S04]  /*9ef0*/  VIADD R3, R3, 0x90 ;  /* 0x0000009003037836 */ /* 0x000fc80000000000 */
[C---:B------:R-:W-:Y:S02]  /*9f00*/  IMAD R7, R12.reuse, 0x8, R3 ;  /* 0x000000080c077824 */ /* 0x040fe400078e0203 */
[----:B------:R-:W-:Y:S02]  /*9f10*/  VIADD R12, R12, 0x1 ;  /* 0x000000010c0c7836 */ /* 0x000fe40000000000 */
[----:B------:R-:W0:Y:S03]  /*9f20*/  SYNCS.PHASECHK.TRANS64.TRYWAIT P0, [R7+URZ], R2 ;  /* 0x00000002070075a7 */ /* 0x000e26000800017f */
[----:B------:R-:W-:-:S04]  /*9f30*/  ISETP.NE.AND P1, PT, R12, 0x12, PT ;  /* 0x000000120c00780c */ /* 0x000fc80003f25270 */
[----:B------:R-:W-:Y:S02]  /*9f40*/  SEL R5, RZ, 0x1, P1 ;  /* 0x00000001ff057807 */ /* 0x000fe40000800000 */
[----:B------:R-:W-:Y:S02]  /*9f50*/  SEL R12, R12, RZ, P1 ;  /* 0x000000ff0c0c7207 */ /* 0x000fe40000800000 */
[----:B------:R-:W-:-:S03]  /*9f60*/  LOP3.LUT R5, R0, R5, RZ, 0x3c, !PT ;  /* 0x0000000500057212 */ /* 0x000fc600078e3cff */
[----:B------:R-:W-:Y:S01]  /*9f70*/  IMAD R9, R12, 0x8, R3 ;  /* 0x000000080c097824 */ /* 0x000fe200078e0203 */
[----:B------:R-:W-:Y:S01]  /*9f80*/  SHF.L.U32 R4, R5, 0x1f, RZ ;  /* 0x0000001f05047819 */ /* 0x000fe200000006ff */
[----:B0-----:R-:W-:Y:S06]  /*9f90*/  @!P0 BRA `(.L_x_317) ;  /* 0x0000000800d48947 */ /* 0x001fec0003800000 */
.L_x_342:
[----:B------:R-:W1:Y:S01]  /*9fa0*/  SYNCS.PHASECHK.TRANS64.TRYWAIT P0, [R9+URZ], R4 ;  /* 0x00000004090075a7 */ /* 0x000e62000800017f */
[----:B------:R-:W-:-:S05]  /*9fb0*/  VIADD R0, R12, 0x1 ;  /* 0x000000010c007836 */ /* 0x000fca0000000000 */
[----:B------:R-:W-:-:S04]  /*9fc0*/  ISETP.NE.AND P1, PT, R0, 0x12, PT ;  /* 0x000000120000780c */ /* 0x000fc80003f25270 */
[----:B0-----:R-:W-:Y:S02]  /*9fd0*/  SEL R2, RZ, 0x1, P1 ;  /* 0x00000001ff027807 */ /* 0x001fe40000800000 */
[----:B------:R-:W-:Y:S02]  /*9fe0*/  SEL R0, R0, RZ, P1 ;  /* 0x000000ff00007207 */ /* 0x000fe40000800000 */
[----:B------:R-:W-:-:S03]  /*9ff0*/  LOP3.LUT R7, R5, R2, RZ, 0x3c, !PT ;  /* 0x0000000205077212 */ /* 0x000fc600078e3cff */
[----:B------:R-:W-:Y:S01]  /*a000*/  IMAD R6, R0, 0x8, R3 ;  /* 0x0000000800067824 */ /* 0x000fe200078e0203 */
[----:B------:R-:W-:Y:S01]  /*a010*/  SHF.L.U32 R5, R7, 0x1f, RZ ;  /* 0x0000001f07057819 */ /* 0x000fe200000006ff */
[----:B-1----:R-:W-:Y:S06]  /*a020*/  @!P0 BRA `(.L_x_318) ;  /* 0x0000000800c48947 */ /* 0x002fec0003800000 */
.L_x_343:
[----:B------:R-:W1:Y:S01]  /*a030*/  SYNCS.PHASECHK.TRANS64.TRYWAIT P0, [R6+URZ], R5 ;  /* 0x00000005060075a7 */ /* 0x000e62000800017f */
[----:B------:R-:W-:-:S05]  /*a040*/  VIADD R0, R0, 0x1 ;  /* 0x0000000100007836 */ /* 0x000fca0000000000 */
[----:B------:R-:W-:-:S04]  /*a050*/  ISETP.NE.AND P1, PT, R0, 0x12, PT ;  /* 0x000000120000780c */ /* 0x000fc80003f25270 */
[----:B------:R-:W-:Y:S02]  /*a060*/  SEL R2, RZ, 0x1, P1 ;  /* 0x00000001ff027807 */ /* 0x000fe40000800000 */
[----:B------:R-:W-:Y:S02]  /*a070*/  SEL R0, R0, RZ, P1 ;  /* 0x000000ff00007207 */ /* 0x000fe40000800000 */
[----:B------:R-:W-:-:S03]  /*a080*/  LOP3.LUT R7, R7, R2, RZ, 0x3c, !PT ;  /* 0x0000000207077212 */ /* 0x000fc600078e3cff */
[----:B0-----:R-:W-:Y:S01]  /*a090*/  IMAD R9, R0, 0x8, R3 ;  /* 0x0000000800097824 */ /* 0x001fe200078e0203 */
[----:B------:R-:W-:Y:S01]  /*a0a0*/  SHF.L.U32 R4, R7, 0x1f, RZ ;  /* 0x0000001f07047819 */ /* 0x000fe200000006ff */
[----:B-1----:R-:W-:Y:S06]  /*a0b0*/  @!P0 BRA `(.L_x_319) ;  /* 0x0000000800b48947 */ /* 0x002fec0003800000 */
.L_x_344:
        /* <DEDUP_REMOVED lines=9> */
.L_x_345:
        /* <DEDUP_REMOVED lines=9> */
.L_x_346:
        /* <DEDUP_REMOVED lines=9> */
.L_x_347:
        /* <DEDUP_REMOVED lines=9> */
.L_x_348:
        /* <DEDUP_REMOVED lines=9> */
.L_x_349:
        /* <DEDUP_REMOVED lines=9> */
.L_x_350:
        /* <DEDUP_REMOVED lines=9> */
.L_x_351:
        /* <DEDUP_REMOVED lines=9> */
.L_x_352:
        /* <DEDUP_REMOVED lines=9> */
.L_x_353:
        /* <DEDUP_REMOVED lines=9> */
.L_x_354:
        /* <DEDUP_REMOVED lines=9> */
.L_x_355:
        /* <DEDUP_REMOVED lines=9> */
.L_x_356:
        /* <DEDUP_REMOVED lines=9> */
.L_x_357:
[----:B------:R-:W1:Y:S01]  /*a810*/  SYNCS.PHASECHK.TRANS64.TRYWAIT P0, [R6+URZ], R5 ;  /* 0x00000005060075a7 */ /* 0x000e62000800017f */
[----:B------:R-:W-:-:S05]  /*a820*/  VIADD R0, R0, 0x1 ;  /* 0x0000000100007836 */ /* 0x000fca0000000000 */
[----:B------:R-:W-:-:S04]  /*a830*/  ISETP.NE.AND P1, PT, R0, 0x12, PT ;  /* 0x000000120000780c */ /* 0x000fc80003f25270 */
[----:B------:R-:W-:Y:S02]  /*a840*/  SEL R2, RZ, 0x1, P1 ;  /* 0x00000001ff027807 */ /* 0x000fe40000800000 */
[----:B------:R-:W-:Y:S02]  /*a850*/  SEL R0, R0, RZ, P1 ;  /* 0x000000ff00007207 */ /* 0x000fe40000800000 */
[----:B------:R-:W-:Y:S01]  /*a860*/  LOP3.LUT R2, R7, R2, RZ, 0x3c, !PT ;  /* 0x0000000207027212 */ /* 0x000fe200078e3cff */
[----:B-1----:R-:W-:Y:S06]  /*a870*/  @!P0 BRA `(.L_x_333) ;  /* 0x0000000400dc8947 */ /* 0x002fec0003800000 */
.L_x_358:
[----:B------:R-:W-:Y:S01]  /*a880*/  IMAD R3, R0, 0x8, R3 ;  /* 0x0000000800037824 */ /* 0x000fe200078e0203 */
[----:B------:R-:W-:-:S07]  /*a890*/  SHF.L.U32 R0, R2, 0x1f, RZ ;  /* 0x0000001f02007819 */ /* 0x000fce00000006ff */
.L_x_334:
[----:B--2---:R2:W3:Y:S02]  /*a8a0*/  SYNCS.PHASECHK.TRANS64.TRYWAIT P0, [R3+URZ], R0 ;  /* 0x00000000030075a7 */ /* 0x0044e4000800017f */
[----:B---3--:R-:W-:Y:S05]  /*a8b0*/  @!P0 NANOSLEEP.SYNCS 0x989680 ;  /* 0x009896800000895d */ /* 0x008fea0003900000 */
[----:B------:R-:W3:Y:S02]  /*a8c0*/  @!P0 SYNCS.PHASECHK.TRANS64 P0, [R3+URZ], R0 ;  /* 0x00000000030085a7 */ /* 0x000ee4000800007f */
[----:B---3--:R-:W-:Y:S05]  /*a8d0*/  @!P0 BRA `(.L_x_334) ;  /* 0xfffffffc00f08947 */ /* 0x008fea000383ffff */
.L_x_315:
[----:B------:R-:W-:Y:S05]  /*a8e0*/  BSYNC B0 ;  /* 0x0000000000007941 */ /* 0x000fea0003800000 */
.L_x_314:
[----:B------:R-:W-:Y:S05]  /*a8f0*/  EXIT ;  /* 0x000000000000794d */ /* 0x000fea0003800000 */
.L_x_22:
[----:B----4-:R4:W0:Y:S02]  /*a900*/  SYNCS.PHASECHK.TRANS64.TRYWAIT P1, [R3+URZ], R0 ;  /* 0x00000000030075a7 */ /* 0x010824000802017f */
[----:B0-----:R-:W-:Y:S05]  /*a910*/  @!P1 NANOSLEEP.SYNCS 0x989680 ;  /* 0x009896800000995d */ /* 0x001fea0003900000 */
[----:B------:R-:W0:Y:S02]  /*a920*/  @!P1 SYNCS.PHASECHK.TRANS64 P1, [R3+URZ], R0 ;  /* 0x00000000030095a7 */ /* 0x000e24000802007f */
[----:B0-----:R-:W-:Y:S05]  /*a930*/  @!P1 BRA `(.L_x_22) ;  /* 0xfffffffc00f09947 */ /* 0x001fea000383ffff */
[----:B------:R-:W-:Y:S05]  /*a940*/  BRA `(.L_x_21) ;  /* 0xffffff6c00747947 */ /* 0x000fea000383ffff */
.L_x_27:
[----:B-1----:R1:W3:Y:S02]  /*a950*/  SYNCS.PHASECHK.TRANS64.TRYWAIT P1, [R5+URZ], R4 ;  /* 0x00000004050075a7 */ /* 0x0022e4000802017f */
[----:B---3--:R-:W-:Y:S05]  /*a960*/  @!P1 NANOSLEEP.SYNCS 0x989680 ;  /* 0x009896800000995d */ /* 0x008fea0003900000 */
[----:B------:R-:W3:Y:S02]  /*a970*/  @!P1 SYNCS.PHASECHK.TRANS64 P1, [R5+URZ], R4 ;  /* 0x00000004050095a7 */ /* 0x000ee4000802007f */
[----:B---3--:R-:W-:Y:S05]  /*a980*/  @!P1 BRA `(.L_x_27) ;  /* 0xfffffffc00f09947 */ /* 0x008fea000383ffff */
[----:B------:R-:W-:Y:S05]  /*a990*/  BRA `(.L_x_26) ;  /* 0xffffff7000187947 */ /* 0x000fea000383ffff */
.L_x_302:
[----:B------:R-:W-:Y:S01]  /*a9a0*/  BSSY B1, `(.L_x_335) ;  /* 0x0000006000017945 */ /* 0x000fe20003800000 */
[----:B------:R-:W-:-:S07]  /*a9b0*/  IMAD.MOV.U32 R15, RZ, RZ, -0x1 ;  /* 0xffffffffff0f7424 */ /* 0x000fce00078e00ff */
[----:B------:R-:W-:Y:S05]  /*a9c0*/  WARPSYNC.COLLECTIVE R15, `(.L_x_336) ;  /* 0x000000000f0c7348 */ /* 0x000fea0003c00000 */
[----:B------:R-:W-:Y:S02]  /*a9d0*/  ELECT P6, UR62, PT ;  /* 0x00000000003e782f */ /* 0x000fe400038c0000 */
[----:B------:R-:W-:Y:S01]  /*a9e0*/  MOV R14, UR62 ;  /* 0x0000003e000e7c02 */ /* 0x000fe20008000f00 */
[----:B------:R-:W-:Y:S10]  /*a9f0*/  ENDCOLLECTIVE ;  /* 0x000000000000791b */ /* 0x000ff40003800000 */
.L_x_336:
[----:B------:R-:W-:Y:S05]  /*aa00*/  BSYNC B1 ;  /* 0x0000000000017941 */ /* 0x000fea0003800000 */
.L_x_335:
[----:B------:R-:W-:Y:S05]  /*aa10*/  BRA `(.L_x_337) ;  /* 0xffffffe8004c7947 */ /* 0x000fea000383ffff */
.L_x_305:
[----:B0-----:R0:W1:Y:S02]  /*aa20*/  SYNCS.PHASECHK.TRANS64.TRYWAIT P0, [R14+URZ+0x90], R7 ;  /* 0x000090070e0075a7 */ /* 0x001064000800017f */
[----:B-1----:R-:W-:Y:S05]  /*aa30*/  @!P0 NANOSLEEP.SYNCS 0x989680 ;  /* 0x009896800000895d */ /* 0x002fea0003900000 */
[----:B------:R-:W1:Y:S02]  /*aa40*/  @!P0 SYNCS.PHASECHK.TRANS64 P0, [R14+URZ+0x90], R7 ;  /* 0x000090070e0085a7 */ /* 0x000e64000800007f */
[----:B-1----:R-:W-:Y:S05]  /*aa50*/  @!P0 BRA `(.L_x_305) ;  /* 0xfffffffc00f08947 */ /* 0x002fea000383ffff */
[----:B------:R-:W-:Y:S05]  /*aa60*/  BRA `(.L_x_338) ;  /* 0xffffffe800887947 */ /* 0x000fea000383ffff */
.L_x_313:
[----:B------:R-:W-:Y:S01]  /*aa70*/  BSSY B0, `(.L_x_339) ;  /* 0x0000006000007945 */ /* 0x000fe20003800000 */
[----:B------:R-:W-:-:S07]  /*aa80*/  IMAD.MOV.U32 R15, RZ, RZ, -0x1 ;  /* 0xffffffffff0f7424 */ /* 0x000fce00078e00ff */
[----:B------:R-:W-:Y:S05]  /*aa90*/  WARPSYNC.COLLECTIVE R15, `(.L_x_340) ;  /* 0x000000000f0c7348 */ /* 0x000fea0003c00000 */
[----:B------:R-:W-:Y:S02]  /*aaa0*/  ELECT P6, UR62, PT ;  /* 0x00000000003e782f */ /* 0x000fe400038c0000 */
[----:B------:R-:W-:Y:S01]  /*aab0*/  MOV R14, UR62 ;  /* 0x0000003e000e7c02 */ /* 0x000fe20008000f00 */
[----:B------:R-:W-:Y:S10]  /*aac0*/  ENDCOLLECTIVE ;  /* 0x000000000000791b */ /* 0x000ff40003800000 */
.L_x_340:
[----:B------:R-:W-:Y:S05]  /*aad0*/  BSYNC B0 ;  /* 0x0000000000007941 */ /* 0x000fea0003800000 */
.L_x_339:
[----:B------:R-:W-:Y:S05]  /*aae0*/  BRA `(.L_x_341) ;  /* 0xfffffff000d87947 */ /* 0x000fea000383ffff */
.L_x_317:
[----:B0-----:R0:W1:Y:S02]  /*aaf0*/  SYNCS.PHASECHK.TRANS64.TRYWAIT P0, [R7+URZ], R2 ;  /* 0x00000002070075a7 */ /* 0x001064000800017f */
[----:B-1----:R-:W-:Y:S05]  /*ab00*/  @!P0 NANOSLEEP.SYNCS 0x989680 ;  /* 0x009896800000895d */ /* 0x002fea0003900000 */
[----:B------:R-:W1:Y:S02]  /*ab10*/  @!P0 SYNCS.PHASECHK.TRANS64 P0, [R7+URZ], R2 ;  /* 0x00000002070085a7 */ /* 0x000e64000800007f */
[----:B-1----:R-:W-:Y:S05]  /*ab20*/  @!P0 BRA `(.L_x_317) ;  /* 0xfffffffc00f08947 */ /* 0x002fea000383ffff */
[----:B------:R-:W-:Y:S05]  /*ab30*/  BRA `(.L_x_342) ;  /* 0xfffffff400187947 */ /* 0x000fea000383ffff */
.L_x_318:
[----:B0-----:R0:W1:Y:S02]  /*ab40*/  SYNCS.PHASECHK.TRANS64.TRYWAIT P0, [R9+URZ], R4 ;  /* 0x00000004090075a7 */ /* 0x001064000800017f */
[----:B-1----:R-:W-:Y:S05]  /*ab50*/  @!P0 NANOSLEEP.SYNCS 0x989680 ;  /* 0x009896800000895d */ /* 0x002fea0003900000 */
[----:B------:R-:W1:Y:S02]  /*ab60*/  @!P0 SYNCS.PHASECHK.TRANS64 P0, [R9+URZ], R4 ;  /* 0x00000004090085a7 */ /* 0x000e64000800007f */
[----:B-1----:R-:W-:Y:S05]  /*ab70*/  @!P0 BRA `(.L_x_318) ;  /* 0xfffffffc00f08947 */ /* 0x002fea000383ffff */
[----:B------:R-:W-:Y:S05]  /*ab80*/  BRA `(.L_x_343) ;  /* 0xfffffff400287947 */ /* 0x000fea000383ffff */
.L_x_319:
[----:B0-----:R0:W1:Y:S02]  /*ab90*/  SYNCS.PHASECHK.TRANS64.TRYWAIT P0, [R6+URZ], R5 ;  /* 0x00000005060075a7 */ /* 0x001064000800017f */
[----:B-1----:R-:W-:Y:S05]  /*aba0*/  @!P0 NANOSLEEP.SYNCS 0x989680 ;  /* 0x009896800000895d */ /* 0x002fea0003900000 */
[----:B------:R-:W1:Y:S02]  /*abb0*/  @!P0 SYNCS.PHASECHK.TRANS64 P0, [R6+URZ], R5 ;  /* 0x00000005060085a7 */ /* 0x000e64000800007f */
[----:B-1----:R-:W-:Y:S05]  /*abc0*/  @!P0 BRA `(.L_x_319) ;  /* 0xfffffffc00f08947 */ /* 0x002fea000383ffff */
[----:B------:R-:W-:Y:S05]  /*abd0*/  BRA `(.L_x_344) ;  /* 0xfffffff400387947 */ /* 0x000fea000383ffff */
.L_x_320:
[----:B0-----:R0:W1:Y:S02]  /*abe0*/  SYNCS.PHASECHK.TRANS64.TRYWAIT P0, [R9+URZ], R4 ;  /* 0x00000004090075a7 */ /* 0x001064000800017f */
[----:B-1----:R-:W-:Y:S05]  /*abf0*/  @!P0 NANOSLEEP.SYNCS 0x989680 ;  /* 0x009896800000895d */ /* 0x002fea0003900000 */
[----:B------:R-:W1:Y:S02]  /*ac00*/  @!P0 SYNCS.PHASECHK.TRANS64 P0, [R9+URZ], R4 ;  /* 0x00000004090085a7 */ /* 0x000e64000800007f */
[----:B-1----:R-:W-:Y:S05]  /*ac10*/  @!P0 BRA `(.L_x_320) ;  /* 0xfffffffc00f08947 */ /* 0x002fea000383ffff */
[----:B------:R-:W-:Y:S05]  /*ac20*/  BRA `(.L_x_345) ;  /* 0xfffffff400487947 */ /* 0x000fea000383ffff */
.L_x_321:
[----:B0-----:R0:W1:Y:S02]  /*ac30*/  SYNCS.PHASECHK.TRANS64.TRYWAIT P0, [R6+URZ], R5 ;  /* 0x00000005060075a7 */ /* 0x001064000800017f */
[----:B-1----:R-:W-:Y:S05]  /*ac40*/  @!P0 NANOSLEEP.SYNCS 0x989680 ;  /* 0x009896800000895d */ /* 0x002fea0003900000 */
[----:B------:R-:W1:Y:S02]  /*ac50*/  @!P0 SYNCS.PHASECHK.TRANS64 P0, [R6+URZ], R5 ;  /* 0x00000005060085a7 */ /* 0x000e64000800007f */
[----:B-1----:R-:W-:Y:S05]  /*ac60*/  @!P0 BRA `(.L_x_321) ;  /* 0xfffffffc00f08947 */ /* 0x002fea000383ffff */
[----:B------:R-:W-:Y:S05]  /*ac70*/  BRA `(.L_x_346) ;  /* 0xfffffff400587947 */ /* 0x000fea000383ffff */
.L_x_322:
[----:B0-----:R0:W1:Y:S02]  /*ac80*/  SYNCS.PHASECHK.TRANS64.TRYWAIT P0, [R9+URZ], R4 ;  /* 0x00000004090075a7 */ /* 0x001064000800017f */
[----:B-1----:R-:W-:Y:S05]  /*ac90*/  @!P0 NANOSLEEP.SYNCS 0x989680 ;  /* 0x009896800000895d */ /* 0x002fea0003900000 */
[----:B------:R-:W1:Y:S02]  /*aca0*/  @!P0 SYNCS.PHASECHK.TRANS64 P0, [R9+URZ], R4 ;  /* 0x00000004090085a7 */ /* 0x000e64000800007f */
[----:B-1----:R-:W-:Y:S05]  /*acb0*/  @!P0 BRA `(.L_x_322) ;  /* 0xfffffffc00f08947 */ /* 0x002fea000383ffff */
[----:B------:R-:W-:Y:S05]  /*acc0*/  BRA `(.L_x_347) ;  /* 0xfffffff400687947 */ /* 0x000fea000383ffff */
.L_x_323:
[----:B0-----:R0:W1:Y:S02]  /*acd0*/  SYNCS.PHASECHK.TRANS64.TRYWAIT P0, [R6+URZ], R5 ;  /* 0x00000005060075a7 */ /* 0x001064000800017f */
[----:B-1----:R-:W-:Y:S05]  /*ace0*/  @!P0 NANOSLEEP.SYNCS 0x989680 ;  /* 0x009896800000895d */ /* 0x002fea0003900000 */
[----:B------:R-:W1:Y:S02]  /*acf0*/  @!P0 SYNCS.PHASECHK.TRANS64 P0, [R6+URZ], R5 ;  /* 0x00000005060085a7 */ /* 0x000e64000800007f */
[----:B-1----:R-:W-:Y:S05]  /*ad00*/  @!P0 BRA `(.L_x_323) ;  /* 0xfffffffc00f08947 */ /* 0x002fea000383ffff */
[----:B------:R-:W-:Y:S05]  /*ad10*/  BRA `(.L_x_348) ;  /* 0xfffffff400787947 */ /* 0x000fea000383ffff */
.L_x_324:
[----:B0-----:R0:W1:Y:S02]  /*ad20*/  SYNCS.PHASECHK.TRANS64.TRYWAIT P0, [R9+URZ], R4 ;  /* 0x00000004090075a7 */ /* 0x001064000800017f */
[----:B-1----:R-:W-:Y:S05]  /*ad30*/  @!P0 NANOSLEEP.SYNCS 0x989680 ;  /* 0x009896800000895d */ /* 0x002fea0003900000 */
[----:B------:R-:W1:Y:S02]  /*ad40*/  @!P0 SYNCS.PHASECHK.TRANS64 P0, [R9+URZ], R4 ;  /* 0x00000004090085a7 */ /* 0x000e64000800007f */
[----:B-1----:R-:W-:Y:S05]  /*ad50*/  @!P0 BRA `(.L_x_324) ;  /* 0xfffffffc00f08947 */ /* 0x002fea000383ffff */
[----:B------:R-:W-:Y:S05]  /*ad60*/  BRA `(.L_x_349) ;  /* 0xfffffff400887947 */ /* 0x000fea000383ffff */
.L_x_325:
[----:B0-----:R0:W1:Y:S02]  /*ad70*/  SYNCS.PHASECHK.TRANS64.TRYWAIT P0, [R6+URZ], R5 ;  /* 0x00000005060075a7 */ /* 0x001064000800017f */
[----:B-1----:R-:W-:Y:S05]  /*ad80*/  @!P0 NANOSLEEP.SYNCS 0x989680 ;  /* 0x009896800000895d */ /* 0x002fea0003900000 */
[----:B------:R-:W1:Y:S02]  /*ad90*/  @!P0 SYNCS.PHASECHK.TRANS64 P0, [R6+URZ], R5 ;  /* 0x00000005060085a7 */ /* 0x000e64000800007f */
[----:B-1----:R-:W-:Y:S05]  /*ada0*/  @!P0 BRA `(.L_x_325) ;  /* 0xfffffffc00f08947 */ /* 0x002fea000383ffff */
[----:B------:R-:W-:Y:S05]  /*adb0*/  BRA `(.L_x_350) ;  /* 0xfffffff400987947 */ /* 0x000fea000383ffff */
.L_x_326:
[----:B0-----:R0:W1:Y:S02]  /*adc0*/  SYNCS.PHASECHK.TRANS64.TRYWAIT P0, [R9+URZ], R4 ;  /* 0x00000004090075a7 */ /* 0x001064000800017f */
[----:B-1----:R-:W-:Y:S05]  /*add0*/  @!P0 NANOSLEEP.SYNCS 0x989680 ;  /* 0x009896800000895d */ /* 0x002fea0003900000 */
[----:B------:R-:W1:Y:S02]  /*ade0*/  @!P0 SYNCS.PHASECHK.TRANS64 P0, [R9+URZ], R4 ;  /* 0x00000004090085a7 */ /* 0x000e64000800007f */
[----:B-1----:R-:W-:Y:S05]  /*adf0*/  @!P0 BRA `(.L_x_326) ;  /* 0xfffffffc00f08947 */ /* 0x002fea000383ffff */
[----:B------:R-:W-:Y:S05]  /*ae00*/  BRA `(.L_x_351) ;  /* 0xfffffff400a87947 */ /* 0x000fea000383ffff */
.L_x_327:
[----:B0-----:R0:W1:Y:S02]  /*ae10*/  SYNCS.PHASECHK.TRANS64.TRYWAIT P0, [R6+URZ], R5 ;  /* 0x00000005060075a7 */ /* 0x001064000800017f */
[----:B-1----:R-:W-:Y:S05]  /*ae20*/  @!P0 NANOSLEEP.SYNCS 0x989680 ;  /* 0x009896800000895d */ /* 0x002fea0003900000 */
[----:B------:R-:W1:Y:S02]  /*ae30*/  @!P0 SYNCS.PHASECHK.TRANS64 P0, [R6+URZ], R5 ;  /* 0x00000005060085a7 */ /* 0x000e64000800007f */
[----:B-1----:R-:W-:Y:S05]  /*ae40*/  @!P0 BRA `(.L_x_327) ;  /* 0xfffffffc00f08947 */ /* 0x002fea000383ffff */
[----:B------:R-:W-:Y:S05]  /*ae50*/  BRA `(.L_x_352) ;  /* 0xfffffff400b87947 */ /* 0x000fea000383ffff */
.L_x_328:
[----:B0-----:R0:W1:Y:S02]  /*ae60*/  SYNCS.PHASECHK.TRANS64.TRYWAIT P0, [R9+URZ], R4 ;  /* 0x00000004090075a7 */ /* 0x001064000800017f */
[----:B-1----:R-:W-:Y:S05]  /*ae70*/  @!P0 NANOSLEEP.SYNCS 0x989680 ;  /* 0x009896800000895d */ /* 0x002fea0003900000 */
[----:B------:R-:W1:Y:S02]  /*ae80*/  @!P0 SYNCS.PHASECHK.TRANS64 P0, [R9+URZ], R4 ;  /* 0x00000004090085a7 */ /* 0x000e64000800007f */
[----:B-1----:R-:W-:Y:S05]  /*ae90*/  @!P0 BRA `(.L_x_328) ;  /* 0xfffffffc00f08947 */ /* 0x002fea000383ffff */
[----:B------:R-:W-:Y:S05]  /*aea0*/  BRA `(.L_x_353) ;  /* 0xfffffff400c87947 */ /* 0x000fea000383ffff */
.L_x_329:
[----:B0-----:R0:W1:Y:S02]  /*aeb0*/  SYNCS.PHASECHK.TRANS64.TRYWAIT P0, [R6+URZ], R5 ;  /* 0x00000005060075a7 */ /* 0x001064000800017f */
[----:B-1----:R-:W-:Y:S05]  /*aec0*/  @!P0 NANOSLEEP.SYNCS 0x989680 ;  /* 0x009896800000895d */ /* 0x002fea0003900000 */
[----:B------:R-:W1:Y:S02]  /*aed0*/  @!P0 SYNCS.PHASECHK.TRANS64 P0, [R6+URZ], R5 ;  /* 0x00000005060085a7 */ /* 0x000e64000800007f */
[----:B-1----:R-:W-:Y:S05]  /*aee0*/  @!P0 BRA `(.L_x_329) ;  /* 0xfffffffc00f08947 */ /* 0x002fea000383ffff */
[----:B------:R-:W-:Y:S05]  /*aef0*/  BRA `(.L_x_354) ;  /* 0xfffffff400d87947 */ /* 0x000fea000383ffff */
.L_x_330:
[----:B0-----:R0:W1:Y:S02]  /*af00*/  SYNCS.PHASECHK.TRANS64.TRYWAIT P0, [R9+URZ], R4 ;  /* 0x00000004090075a7 */ /* 0x001064000800017f */
[----:B-1----:R-:W-:Y:S05]  /*af10*/  @!P0 NANOSLEEP.SYNCS 0x989680 ;  /* 0x009896800000895d */ /* 0x002fea0003900000 */
[----:B------:R-:W1:Y:S02]  /*af20*/  @!P0 SYNCS.PHASECHK.TRANS64 P0, [R9+URZ], R4 ;  /* 0x00000004090085a7 */ /* 0x000e64000800007f */
[----:B-1----:R-:W-:Y:S05]  /*af30*/  @!P0 BRA `(.L_x_330) ;  /* 0xfffffffc00f08947 */ /* 0x002fea000383ffff */
[----:B------:R-:W-:Y:S05]  /*af40*/  BRA `(.L_x_355) ;  /* 0xfffffff400e87947 */ /* 0x000fea000383ffff */
.L_x_331:
[----:B0-----:R0:W1:Y:S02]  /*af50*/  SYNCS.PHASECHK.TRANS64.TRYWAIT P0, [R6+URZ], R5 ;  /* 0x00000005060075a7 */ /* 0x001064000800017f */
[----:B-1----:R-:W-:Y:S05]  /*af60*/  @!P0 NANOSLEEP.SYNCS 0x989680 ;  /* 0x009896800000895d */ /* 0x002fea0003900000 */
[----:B------:R-:W1:Y:S02]  /*af70*/  @!P0 SYNCS.PHASECHK.TRANS64 P0, [R6+URZ], R5 ;  /* 0x00000005060085a7 */ /* 0x000e64000800007f */
[----:B-1----:R-:W-:Y:S05]  /*af80*/  @!P0 BRA `(.L_x_331) ;  /* 0xfffffffc00f08947 */ /* 0x002fea000383ffff */
[----:B------:R-:W-:Y:S05]  /*af90*/  BRA `(.L_x_356) ;  /* 0xfffffff400f87947 */ /* 0x000fea000383ffff */
.L_x_332:
[----:B0-----:R0:W1:Y:S02]  /*afa0*/  SYNCS.PHASECHK.TRANS64.TRYWAIT P0, [R9+URZ], R4 ;  /* 0x00000004090075a7 */ /* 0x001064000800017f */
[----:B-1----:R-:W-:Y:S05]  /*afb0*/  @!P0 NANOSLEEP.SYNCS 0x989680 ;  /* 0x009896800000895d */ /* 0x002fea0003900000 */
[----:B------:R-:W1:Y:S02]  /*afc0*/  @!P0 SYNCS.PHASECHK.TRANS64 P0, [R9+URZ], R4 ;  /* 0x00000004090085a7 */ /* 0x000e64000800007f */
[----:B-1----:R-:W-:Y:S05]  /*afd0*/  @!P0 BRA `(.L_x_332) ;  /* 0xfffffffc00f08947 */ /* 0x002fea000383ffff */
[----:B------:R-:W-:Y:S05]  /*afe0*/  BRA `(.L_x_357) ;  /* 0xfffffff800087947 */ /* 0x000fea000383ffff */
.L_x_333:
[----:B-1----:R1:W2:Y:S02]  /*aff0*/  SYNCS.PHASECHK.TRANS64.TRYWAIT P0, [R6+URZ], R5 ;  /* 0x00000005060075a7 */ /* 0x0022a4000800017f */
[----:B--2---:R-:W-:Y:S05]  /*b000*/  @!P0 NANOSLEEP.SYNCS 0x989680 ;  /* 0x009896800000895d */ /* 0x004fea0003900000 */
[----:B------:R-:W2:Y:S02]  /*b010*/  @!P0 SYNCS.PHASECHK.TRANS64 P0, [R6+URZ], R5 ;  /* 0x00000005060085a7 */ /* 0x000ea4000800007f */
[----:B--2---:R-:W-:Y:S05]  /*b020*/  @!P0 BRA `(.L_x_333) ;  /* 0xfffffffc00f08947 */ /* 0x004fea000383ffff */
[----:B------:R-:W-:Y:S05]  /*b030*/  BRA `(.L_x_358) ;  /* 0xfffffff800107947 */ /* 0x000fea000383ffff */
.L_x_359:
[----:B------:R-:W-:-:S00]  /*b040*/  BRA `(.L_x_359) ;  /* 0xfffffffc00fc7947 */ /* 0x000fc0000383ffff */
[----:B------:R-:W-:-:S00]  /*b050*/  NOP ;  /* 0x0000000000007918 */ /* 0x000fc00000000000 */
        /* <DEDUP_REMOVED lines=10> */
.L_x_360:


//--------------------- .nv.global.init           --------------------------
	.section	.nv.global.init,"aw",@progbits
.nv.global.init:
	.type		$str$22,@object
	.size		$str$22,($str$23 - $str$22)
$str$22:
        /*0000*/ 	.byte	0x6b, 0x5f, 0x74, 0x69, 0x6c, 0x65, 0x5f, 0x63, 0x6f, 0x75, 0x6e, 0x74, 0x20, 0x3e, 0x3d, 0x20
        /*0010*/ 	.byte	0x31, 0x00
	.type		$str$23,@object
	.size		$str$23,(__unnamed_1 - $str$23)
$str$23:
        /*0012*/ 	.byte	0x2f, 0x74, 0x6d, 0x70, 0x2f, 0x63, 0x75, 0x74, 0x6c, 0x61, 0x73, 0x73, 0x5f, 0x73, 0x77, 0x65
        /*0022*/ 	.byte	0x65, 0x70, 0x5f, 0x73, 0x72, 0x63, 0x2f, 0x69, 0x6e, 0x63, 0x6c, 0x75, 0x64, 0x65, 0x2f, 0x63
        /*0032*/ 	.byte	0x75, 0x74, 0x6c, 0x61, 0x73, 0x73, 0x2f, 0x67, 0x65, 0x6d, 0x6d, 0x2f, 0x63, 0x6f, 0x6c, 0x6c
        /*0042*/ 	.byte	0x65, 0x63, 0x74, 0x69, 0x76, 0x65, 0x2f, 0x73, 0x6d, 0x39, 0x30, 0x5f, 0x6d, 0x6d, 0x61, 0x5f
        /*0052*/ 	.byte	0x74, 0x6d, 0x61, 0x5f, 0x67, 0x6d, 0x6d, 0x61, 0x5f, 0x73, 0x73, 0x5f, 0x77, 0x61, 0x72, 0x70
        /*0062*/ 	.byte	0x73, 0x70, 0x65, 0x63, 0x69, 0x61, 0x6c, 0x69, 0x7a, 0x65, 0x64, 0x2e, 0x68, 0x70, 0x70, 0x00
	.type		__unnamed_1,@object
	.size		__unnamed_1,(.L_0 - __unnamed_1)
__unnamed_1:
        /*0072*/ 	.byte	0x76, 0x6f, 0x69, 0x64, 0x20, 0x63, 0x75, 0x74, 0x6c, 0x61, 0x73, 0x73, 0x3a, 0x3a, 0x67, 0x65
        /* <DEDUP_REMOVED lines=173> */
        /*0b52*/ 	.byte	0x74, 0x69, 0x74, 0x79, 0x5d, 0x00
.L_0:


//--------------------- .nv.shared._ZN7cutlass13device_kernelINS_4gemm6kernel13GemmUniversalIN4cute5tupleIJiiiiEEENS1_10collective13CollectiveMmaINS1_34MainloopSm90TmaGmmaWarpSpecializedILi18ENS5_IJNS4_1CILi2EEENSA_ILi4EEENSA_ILi1EEEEEENS1_35KernelTmaWarpSpecializedCooperativeEEENS5_IJNSA_ILi256EEENSA_ILi128EEENSA_ILi32EEEEEEaNS5_IJlSD_lEEEaSL_NS4_8TiledMMAINS4_8MMA_AtomIJNS4_4SM904GMMA27MMA_64x128x32_S32S8S8_SS_TNEEEENS4_6LayoutINS5_IJSB_SD_SD_EEENS5_IJSD_NSA_ILi0EEESU_EEEEENS5_IJNS4_10UnderscoreESX_SX_EEEEENS4_23SM90_TMA_LOAD_MULTICASTENS4_14ComposedLayoutINS4_7SwizzleILi1ELi4ELi3EEENS4_18smem_ptr_flag_bitsILi8EEENSS_INS5_IJNSA_ILi8EEESJ_EEENS5_IJSJ_SD_EEEEEEEvNS4_8identityES10_S1A_vS1B_EENS_8epilogue10collective6detail29Sm90TmaWarpSpecializedAdapterINS1E_15DefaultEpilogueIaSL_SL_NS1D_6thread17LinearCombinationIaLi1EiiLNS1I_9ScaleType4KindE0ELNS_15FloatRoundStyleE2EaEENS1_15EpilogueDefaultEEEEEvvEEEEvNT_6ParamsE --------------------------
	.section	.nv.shared._ZN7cutlass13device_kernelINS_4gemm6kernel13GemmUniversalIN4cute5tupleIJiiiiEEENS1_10collective13CollectiveMmaINS1_34MainloopSm90TmaGmmaWarpSpecializedILi18ENS5_IJNS4_1CILi2EEENSA_ILi4EEENSA_ILi1EEEEEENS1_35KernelTmaWarpSpecializedCooperativeEEENS5_IJNSA_ILi256EEENSA_ILi128EEENSA_ILi32EEEEEEaNS5_IJlSD_lEEEaSL_NS4_8TiledMMAINS4_8MMA_AtomIJNS4_4SM904GMMA27MMA_64x128x32_S32S8S8_SS_TNEEEENS4_6LayoutINS5_IJSB_SD_SD_EEENS5_IJSD_NSA_ILi0EEESU_EEEEENS5_IJNS4_10UnderscoreESX_SX_EEEEENS4_23SM90_TMA_LOAD_MULTICASTENS4_14ComposedLayoutINS4_7SwizzleILi1ELi4ELi3EEENS4_18smem_ptr_flag_bitsILi8EEENSS_INS5_IJNSA_ILi8EEESJ_EEENS5_IJSJ_SD_EEEEEEEvNS4_8identityES10_S1A_vS1B_EENS_8epilogue10collective6detail29Sm90TmaWarpSpecializedAdapterINS1E_15DefaultEpilogueIaSL_SL_NS1D_6thread17LinearCombinationIaLi1EiiLNS1I_9ScaleType4KindE0ELNS_15FloatRoundStyleE2EaEENS1_15EpilogueDefaultEEEEEvvEEEEvNT_6ParamsE,"aw",@nobits
	.sectionflags	@""
	.align	16
	.zero		1024


//--------------------- .nv.shared.reserved.0     --------------------------
	.section	.nv.shared.reserved.0,"aw",@nobits
	.weak		__nv_reservedSMEM_offset_0_alias
	.size		__nv_reservedSMEM_offset_0_alias, 0, 0
	.other		__nv_reservedSMEM_offset_0_alias,@"STO_CUDA_RESERVED_SHARED STV_DEFAULT"
__nv_reservedSMEM_offset_0_alias:
	.zero		0


//--------------------- .nv.global                --------------------------
	.section	.nv.global,"aw",@nobits
.nv.global:
	.type		_ZN40_INTERNAL_a5b38911_4_k_cu_e93a0356_255184cute1_E,@object
	.size		_ZN40_INTERNAL_a5b38911_4_k_cu_e93a0356_255184cute1_E,(_ZN40_INTERNAL_a5b38911_4_k_cu_e93a0356_255184cuda3std3__45__cpo6cbeginE - _ZN40_INTERNAL_a5b38911_4_k_cu_e93a0356_255184cute1_E)
_ZN40_INTERNAL_a5b38911_4_k_cu_e93a0356_255184cute1_E:
	.zero		1
	.type		_ZN40_INTERNAL_a5b38911_4_k_cu_e93a0356_255184cuda3std3__45__cpo6cbeginE,@object
	.size		_ZN40_INTERNAL_a5b38911_4_k_cu_e93a0356_255184cuda3std3__45__cpo6cbeginE,(_ZN40_INTERNAL_a5b38911_4_k_cu_e93a0356_255184cuda3std3__48in_placeE - _ZN40_INTERNAL_a5b38911_4_k_cu_e93a0356_255184cuda3std3__45__cpo6cbeginE)
_ZN40_INTERNAL_a5b38911_4_k_cu_e93a0356_255184cuda3std3__45__cpo6cbeginE:
	.zero		1
	.type		_ZN40_INTERNAL_a5b38911_4_k_cu_e93a0356_255184cuda3std3__48in_placeE,@object
	.size		_ZN40_INTERNAL_a5b38911_4_k_cu_e93a0356_255184cuda3std3__48in_placeE,(_ZN40_INTERNAL_a5b38911_4_k_cu_e93a0356_255184cuda3std6ranges3__45__cpo9iter_moveE - _ZN40_INTERNAL_a5b38911_4_k_cu_e93a0356_255184cuda3std3__48in_placeE)
_ZN40_INTERNAL_a5b38911_4_k_cu_e93a0356_255184cuda3std3__48in_placeE:
	.zero		1
	.type		_ZN40_INTERNAL_a5b38911_4_k_cu_e93a0356_255184cuda3std6ranges3__45__cpo9iter_moveE,@object
	.size		_ZN40_INTERNAL_a5b38911_4_k_cu_e93a0356_255184cuda3std6ranges3__45__cpo9iter_moveE,(_ZN40_INTERNAL_a5b38911_4_k_cu_e93a0356_255184cuda3std3__45__cpo5beginE - _ZN40_INTERNAL_a5b38911_4_k_cu_e93a0356_255184cuda3std6ranges3__45__cpo9iter_moveE)
_ZN40_INTERNAL_a5b38911_4_k_cu_e93a0356_255184cuda3std6ranges3__45__cpo9iter_moveE:
	.zero		1
	.type		_ZN40_INTERNAL_a5b38911_4_k_cu_e93a0356_255184cuda3std3__45__cpo5beginE,@object
	.size		_ZN40_INTERNAL_a5b38911_4_k_cu_e93a0356_255184cuda3std3__45__cpo5beginE,(_ZN40_INTERNAL_a5b38911_4_k_cu_e93a0356_255184cuda3std3__442_GLOBAL__N__a5b38911_4_k_cu_e93a0356_255186ignoreE - _ZN40_INTERNAL_a5b38911_4_k_cu_e93a0356_255184cuda3std3__45__cpo5beginE)
_ZN40_INTERNAL_a5b38911_4_k_cu_e93a0356_255184cuda3std3__45__cpo5beginE:
	.zero		1
	.type		_ZN40_INTERNAL_a5b38911_4_k_cu_e93a0356_255184cuda3std3__442_GLOBAL__N__a5b38911_4_k_cu_e93a0356_255186ignoreE,@object
	.size		_ZN40_INTERNAL_a5b38911_4_k_cu_e93a0356_255184cuda3std3__442_GLOBAL__N__a5b38911_4_k_cu_e93a0356_255186ignoreE,(_ZN40_INTERNAL_a5b38911_4_k_cu_e93a0356_255184cute7productE - _ZN40_INTERNAL_a5b38911_4_k_cu_e93a0356_255184cuda3std3__442_GLOBAL__N__a5b38911_4_k_cu_e93a0356_255186ignoreE)
_ZN40_INTERNAL_a5b38911_4_k_cu_e93a0356_255184cuda3std3__442_GLOBAL__N__a5b38911_4_k_cu_e93a0356_255186ignoreE:
	.zero		1
	.type		_ZN40_INTERNAL_a5b38911_4_k_cu_e93a0356_255184cute7productE,@object
	.size		_ZN40_INTERNAL_a5b38911_4_k_cu_e93a0356_255184cute7productE,(_ZN40_INTERNAL_a5b38911_4_k_cu_e93a0356_255184cuda3std3__45__cpo3endE - _ZN40_INTERNAL_a5b38911_4_k_cu_e93a0356_255184cute7productE)
_ZN40_INTERNAL_a5b38911_4_k_cu_e93a0356_255184cute7productE:
	.zero		1
	.type		_ZN40_INTERNAL_a5b38911_4_k_cu_e93a0356_255184cuda3std3__45__cpo3endE,@object
	.size		_ZN40_INTERNAL_a5b38911_4_k_cu_e93a0356_255184cuda3std3__45__cpo3endE,(_ZN40_INTERNAL_a5b38911_4_k_cu_e93a0356_255184cuda3std3__419piecewise_constructE - _ZN40_INTERNAL_a5b38911_4_k_cu_e93a0356_255184cuda3std3__45__cpo3endE)
_ZN40_INTERNAL_a5b38911_4_k_cu_e93a0356_255184cuda3std3__45__cpo3endE:
	.zero		1
	.type		_ZN40_INTERNAL_a5b38911_4_k_cu_e93a0356_255184cuda3std3__419piecewise_constructE,@object
	.size		_ZN40_INTERNAL_a5b38911_4_k_cu_e93a0356_255184cuda3std3__419piecewise_constructE,(_ZN40_INTERNAL_a5b38911_4_k_cu_e93a0356_255184cuda3std3__45__cpo4cendE - _ZN40_INTERNAL_a5b38911_4_k_cu_e93a0356_255184cuda3std3__419piecewise_constructE)
_ZN40_INTERNAL_a5b38911_4_k_cu_e93a0356_255184cuda3std3__419piecewise_constructE:
	.zero		1
	.type		_ZN40_INTERNAL_a5b38911_4_k_cu_e93a0356_255184cuda3std3__45__cpo4cendE,@object
	.size		_ZN40_INTERNAL_a5b38911_4_k_cu_e93a0356_255184cuda3std3__45__cpo4cendE,(_ZN40_INTERNAL_a5b38911_4_k_cu_e93a0356_255184cuda3std6ranges3__45__cpo4swapE - _ZN40_INTERNAL_a5b38911_4_k_cu_e93a0356_255184cuda3std3__45__cpo4cendE)
_ZN40_INTERNAL_a5b38911_4_k_cu_e93a0356_255184cuda3std3__45__cpo4cendE:
	.zero		1
	.type		_ZN40_INTERNAL_a5b38911_4_k_cu_e93a0356_255184cuda3std6ranges3__45__cpo4swapE,@object
	.size		_ZN40_INTERNAL_a5b38911_4_k_cu_e93a0356_255184cuda3std6ranges3__45__cpo4swapE,(.L_8 - _ZN40_INTERNAL_a5b38911_4_k_cu_e93a0356_255184cuda3std6ranges3__45__cpo4swapE)
_ZN40_INTERNAL_a5b38911_4_k_cu_e93a0356_255184cuda3std6ranges3__45__cpo4swapE:
	.zero		1
.L_8:


//--------------------- .nv.constant0._ZN7cutlass13device_kernelINS_4gemm6kernel13GemmUniversalIN4cute5tupleIJiiiiEEENS1_10collective13CollectiveMmaINS1_34MainloopSm90TmaGmmaWarpSpecializedILi18ENS5_IJNS4_1CILi2EEENSA_ILi4EEENSA_ILi1EEEEEENS1_35KernelTmaWarpSpecializedCooperativeEEENS5_IJNSA_ILi256EEENSA_ILi128EEENSA_ILi32EEEEEEaNS5_IJlSD_lEEEaSL_NS4_8TiledMMAINS4_8MMA_AtomIJNS4_4SM904GMMA27MMA_64x128x32_S32S8S8_SS_TNEEEENS4_6LayoutINS5_IJSB_SD_SD_EEENS5_IJSD_NSA_ILi0EEESU_EEEEENS5_IJNS4_10UnderscoreESX_SX_EEEEENS4_23SM90_TMA_LOAD_MULTICASTENS4_14ComposedLayoutINS4_7SwizzleILi1ELi4ELi3EEENS4_18smem_ptr_flag_bitsILi8EEENSS_INS5_IJNSA_ILi8EEESJ_EEENS5_IJSJ_SD_EEEEEEEvNS4_8identityES10_S1A_vS1B_EENS_8epilogue10collective6detail29Sm90TmaWarpSpecializedAdapterINS1E_15DefaultEpilogueIaSL_SL_NS1D_6thread17LinearCombinationIaLi1EiiLNS1I_9ScaleType4KindE0ELNS_15FloatRoundStyleE2EaEENS1_15EpilogueDefaultEEEEEvvEEEEvNT_6ParamsE --------------------------
	.section	.nv.constant0._ZN7cutlass13device_kernelINS_4gemm6kernel13GemmUniversalIN4cute5tupleIJiiiiEEENS1_10collective13CollectiveMmaINS1_34MainloopSm90TmaGmmaWarpSpecializedILi18ENS5_IJNS4_1CILi2EEENSA_ILi4EEENSA_ILi1EEEEEENS1_35KernelTmaWarpSpecializedCooperativeEEENS5_IJNSA_ILi256EEENSA_ILi128EEENSA_ILi32EEEEEEaNS5_IJlSD_lEEEaSL_NS4_8TiledMMAINS4_8MMA_AtomIJNS4_4SM904GMMA27MMA_64x128x32_S32S8S8_SS_TNEEEENS4_6LayoutINS5_IJSB_SD_SD_EEENS5_IJSD_NSA_ILi0EEESU_EEEEENS5_IJNS4_10UnderscoreESX_SX_EEEEENS4_23SM90_TMA_LOAD_MULTICASTENS4_14ComposedLayoutINS4_7SwizzleILi1ELi4ELi3EEENS4_18smem_ptr_flag_bitsILi8EEENSS_INS5_IJNSA_ILi8EEESJ_EEENS5_IJSJ_SD_EEEEEEEvNS4_8identityES10_S1A_vS1B_EENS_8epilogue10collective6detail29Sm90TmaWarpSpecializedAdapterINS1E_15DefaultEpilogueIaSL_SL_NS1D_6thread17LinearCombinationIaLi1EiiLNS1I_9ScaleType4KindE0ELNS_15FloatRoundStyleE2EaEENS1_15EpilogueDefaultEEEEEvvEEEEvNT_6ParamsE,"a",@progbits
	.sectionflags	@""
	.align	4
.nv.constant0._ZN7cutlass13device_kernelINS_4gemm6kernel13GemmUniversalIN4cute5tupleIJiiiiEEENS1_10collective13CollectiveMmaINS1_34MainloopSm90TmaGmmaWarpSpecializedILi18ENS5_IJNS4_1CILi2EEENSA_ILi4EEENSA_ILi1EEEEEENS1_35KernelTmaWarpSpecializedCooperativeEEENS5_IJNSA_ILi256EEENSA_ILi128EEENSA_ILi32EEEEEEaNS5_IJlSD_lEEEaSL_NS4_8TiledMMAINS4_8MMA_AtomIJNS4_4SM904GMMA27MMA_64x128x32_S32S8S8_SS_TNEEEENS4_6LayoutINS5_IJSB_SD_SD_EEENS5_IJSD_NSA_ILi0EEESU_EEEEENS5_IJNS4_10UnderscoreESX_SX_EEEEENS4_23SM90_TMA_LOAD_MULTICASTENS4_14ComposedLayoutINS4_7SwizzleILi1ELi4ELi3EEENS4_18smem_ptr_flag_bitsILi8EEENSS_INS5_IJNSA_ILi8EEESJ_EEENS5_IJSJ_SD_EEEEEEEvNS4_8identityES10_S1A_vS1B_EENS_8epilogue10collective6detail29Sm90TmaWarpSpecializedAdapterINS1E_15DefaultEpilogueIaSL_SL_NS1D_6thread17LinearCombinationIaLi1EiiLNS1I_9ScaleType4KindE0ELNS_15FloatRoundStyleE2EaEENS1_15EpilogueDefaultEEEEEvvEEEEvNT_6ParamsE:
	.zero		1664


//--------------------- SYMBOLS --------------------------

	.type		.nv.reservedSmem.offset0,@object
	.size		.nv.reservedSmem.offset0,0x4
	.type		__assertfail,@function
